//
// Generated by NVIDIA NVVM Compiler
//
// Compiler Build ID: CL-36424714
// Cuda compilation tools, release 13.0, V13.0.88
// Based on NVVM 20.0.0
//

.version 9.0
.target sm_100
.address_size 64

	// .globl	_Z14make_iterationPKiS0_iiPiS1_
// _ZZ14make_iterationPKiS0_iiPiS1_E28shared_iter_block_infections has been demoted
// _ZZ17reduce_infectionsPiPKiiiiE6shared has been demoted

.visible .entry _Z14make_iterationPKiS0_iiPiS1_(
	.param .u64 .ptr .align 1 _Z14make_iterationPKiS0_iiPiS1__param_0,
	.param .u64 .ptr .align 1 _Z14make_iterationPKiS0_iiPiS1__param_1,
	.param .u32 _Z14make_iterationPKiS0_iiPiS1__param_2,
	.param .u32 _Z14make_iterationPKiS0_iiPiS1__param_3,
	.param .u64 .ptr .align 1 _Z14make_iterationPKiS0_iiPiS1__param_4,
	.param .u64 .ptr .align 1 _Z14make_iterationPKiS0_iiPiS1__param_5
)
{
	.reg .pred 	%p<45>;
	.reg .b32 	%r<118>;
	.reg .b64 	%rd<34>;
	// demoted variable
	.shared .align 4 .b8 _ZZ14make_iterationPKiS0_iiPiS1_E28shared_iter_block_infections[4096];
	ld.param.u64 	%rd3, [_Z14make_iterationPKiS0_iiPiS1__param_0];
	ld.param.u64 	%rd6, [_Z14make_iterationPKiS0_iiPiS1__param_1];
	ld.param.u32 	%r36, [_Z14make_iterationPKiS0_iiPiS1__param_2];
	ld.param.u32 	%r37, [_Z14make_iterationPKiS0_iiPiS1__param_3];
	ld.param.u64 	%rd4, [_Z14make_iterationPKiS0_iiPiS1__param_4];
	ld.param.u64 	%rd5, [_Z14make_iterationPKiS0_iiPiS1__param_5];
	cvta.to.global.u64 	%rd1, %rd6;
	mov.u32 	%r1, %tid.y;
	mov.u32 	%r38, %ntid.x;
	mov.u32 	%r2, %tid.x;
	mad.lo.s32 	%r3, %r1, %r38, %r2;
	shl.b32 	%r39, %r3, 2;
	mov.u32 	%r40, _ZZ14make_iterationPKiS0_iiPiS1_E28shared_iter_block_infections;
	add.s32 	%r4, %r40, %r39;
	mov.b32 	%r41, 0;
	st.shared.u32 	[%r4], %r41;
	mov.u32 	%r5, %ctaid.y;
	mov.u32 	%r42, %ntid.y;
	mad.lo.s32 	%r6, %r5, %r42, %r1;
	mov.u32 	%r7, %ctaid.x;
	mad.lo.s32 	%r8, %r7, %r38, %r2;
	max.s32 	%r43, %r6, %r8;
	setp.ge.s32 	%p3, %r43, %r36;
	@%p3 bra 	$L__BB0_45;
	mul.lo.s32 	%r9, %r36, %r6;
	add.s32 	%r10, %r9, %r8;
	mul.wide.s32 	%rd7, %r10, 4;
	add.s64 	%rd8, %rd1, %rd7;
	ld.global.u32 	%r11, [%rd8];
	setp.lt.s32 	%p4, %r11, 1;
	@%p4 bra 	$L__BB0_3;
	add.s32 	%r72, %r11, -1;
	setp.eq.s32 	%p33, %r72, 0;
	selp.b32 	%r117, -30, %r72, %p33;
	bra.uni 	$L__BB0_23;
$L__BB0_3:
	setp.gt.s32 	%p5, %r11, -1;
	@%p5 bra 	$L__BB0_5;
	add.s32 	%r117, %r11, 1;
	bra.uni 	$L__BB0_23;
$L__BB0_5:
	add.s32 	%r14, %r6, -1;
	setp.ge.u32 	%p6, %r14, %r36;
	sub.s32 	%r15, %r9, %r36;
	setp.lt.s32 	%p7, %r8, 1;
	setp.gt.s32 	%p8, %r8, %r36;
	or.pred  	%p1, %p7, %p8;
	or.pred  	%p9, %p1, %p6;
	cvt.s64.s32 	%rd9, %r15;
	cvt.s64.s32 	%rd10, %r8;
	add.s64 	%rd11, %rd10, %rd9;
	shl.b64 	%rd12, %rd11, 2;
	add.s64 	%rd2, %rd1, %rd12;
	mov.b32 	%r110, 0;
	@%p9 bra 	$L__BB0_7;
	ld.global.u32 	%r45, [%rd2+-4];
	setp.gt.s32 	%p10, %r45, 0;
	selp.u32 	%r110, 1, 0, %p10;
$L__BB0_7:
	setp.ge.u32 	%p11, %r14, %r36;
	setp.lt.s32 	%p12, %r8, 0;
	or.pred  	%p13, %p12, %p11;
	@%p13 bra 	$L__BB0_9;
	add.s32 	%r46, %r8, %r15;
	mul.wide.s32 	%rd13, %r46, 4;
	add.s64 	%rd14, %rd1, %rd13;
	ld.global.u32 	%r47, [%rd14];
	setp.gt.s32 	%p14, %r47, 0;
	selp.u32 	%r48, 1, 0, %p14;
	add.s32 	%r110, %r110, %r48;
$L__BB0_9:
	setp.ge.u32 	%p15, %r14, %r36;
	add.s32 	%r20, %r8, 1;
	setp.lt.s32 	%p16, %r8, -1;
	setp.ge.s32 	%p17, %r20, %r36;
	or.pred  	%p2, %p16, %p17;
	or.pred  	%p18, %p2, %p15;
	@%p18 bra 	$L__BB0_11;
	ld.global.u32 	%r49, [%rd2+4];
	setp.gt.s32 	%p19, %r49, 0;
	selp.u32 	%r50, 1, 0, %p19;
	add.s32 	%r110, %r110, %r50;
$L__BB0_11:
	@%p1 bra 	$L__BB0_13;
	add.s32 	%r51, %r10, -1;
	mul.wide.u32 	%rd15, %r51, 4;
	add.s64 	%rd16, %rd1, %rd15;
	ld.global.u32 	%r52, [%rd16];
	setp.gt.s32 	%p20, %r52, 0;
	selp.u32 	%r53, 1, 0, %p20;
	add.s32 	%r110, %r110, %r53;
$L__BB0_13:
	@%p2 bra 	$L__BB0_15;
	add.s32 	%r54, %r10, 1;
	mul.wide.u32 	%rd17, %r54, 4;
	add.s64 	%rd18, %rd1, %rd17;
	ld.global.u32 	%r55, [%rd18];
	setp.gt.s32 	%p21, %r55, 0;
	selp.u32 	%r56, 1, 0, %p21;
	add.s32 	%r110, %r110, %r56;
$L__BB0_15:
	add.s32 	%r27, %r6, 1;
	setp.ge.u32 	%p22, %r27, %r36;
	shl.b32 	%r57, %r36, 1;
	add.s32 	%r28, %r15, %r57;
	or.pred  	%p23, %p1, %p22;
	@%p23 bra 	$L__BB0_17;
	add.s32 	%r58, %r8, %r28;
	add.s32 	%r59, %r58, -1;
	mul.wide.u32 	%rd19, %r59, 4;
	add.s64 	%rd20, %rd1, %rd19;
	ld.global.u32 	%r60, [%rd20];
	setp.gt.s32 	%p24, %r60, 0;
	selp.u32 	%r61, 1, 0, %p24;
	add.s32 	%r110, %r110, %r61;
$L__BB0_17:
	setp.ge.u32 	%p25, %r27, %r36;
	setp.lt.s32 	%p26, %r8, 0;
	or.pred  	%p27, %p26, %p25;
	@%p27 bra 	$L__BB0_19;
	add.s32 	%r62, %r10, %r36;
	mul.wide.u32 	%rd21, %r62, 4;
	add.s64 	%rd22, %rd1, %rd21;
	ld.global.u32 	%r63, [%rd22];
	setp.gt.s32 	%p28, %r63, 0;
	selp.u32 	%r64, 1, 0, %p28;
	add.s32 	%r110, %r110, %r64;
$L__BB0_19:
	setp.ge.u32 	%p29, %r27, %r36;
	or.pred  	%p30, %p2, %p29;
	@%p30 bra 	$L__BB0_21;
	add.s32 	%r65, %r20, %r28;
	mul.wide.u32 	%rd23, %r65, 4;
	add.s64 	%rd24, %rd1, %rd23;
	ld.global.u32 	%r66, [%rd24];
	setp.gt.s32 	%p31, %r66, 0;
	selp.u32 	%r67, 1, 0, %p31;
	add.s32 	%r110, %r110, %r67;
$L__BB0_21:
	cvta.to.global.u64 	%rd25, %rd3;
	add.s64 	%rd27, %rd25, %rd7;
	ld.global.u32 	%r69, [%rd27];
	setp.le.s32 	%p32, %r110, %r69;
	mov.b32 	%r117, 0;
	@%p32 bra 	$L__BB0_23;
	mov.b32 	%r71, 1;
	st.shared.u32 	[%r4], %r71;
	mov.b32 	%r117, 10;
$L__BB0_23:
	cvta.to.global.u64 	%rd28, %rd4;
	add.s64 	%rd30, %rd28, %rd7;
	st.global.u32 	[%rd30], %r117;
	bar.sync 	0;
	setp.gt.u32 	%p34, %r3, 511;
	@%p34 bra 	$L__BB0_25;
	ld.shared.u32 	%r73, [%r4+2048];
	ld.shared.u32 	%r74, [%r4];
	add.s32 	%r75, %r74, %r73;
	st.shared.u32 	[%r4], %r75;
$L__BB0_25:
	bar.sync 	0;
	setp.gt.u32 	%p35, %r3, 255;
	@%p35 bra 	$L__BB0_27;
	ld.shared.u32 	%r76, [%r4+1024];
	ld.shared.u32 	%r77, [%r4];
	add.s32 	%r78, %r77, %r76;
	st.shared.u32 	[%r4], %r78;
$L__BB0_27:
	bar.sync 	0;
	setp.gt.u32 	%p36, %r3, 127;
	@%p36 bra 	$L__BB0_29;
	ld.shared.u32 	%r79, [%r4+512];
	ld.shared.u32 	%r80, [%r4];
	add.s32 	%r81, %r80, %r79;
	st.shared.u32 	[%r4], %r81;
$L__BB0_29:
	bar.sync 	0;
	setp.gt.u32 	%p37, %r3, 63;
	@%p37 bra 	$L__BB0_31;
	ld.shared.u32 	%r82, [%r4+256];
	ld.shared.u32 	%r83, [%r4];
	add.s32 	%r84, %r83, %r82;
	st.shared.u32 	[%r4], %r84;
$L__BB0_31:
	bar.sync 	0;
	setp.gt.u32 	%p38, %r3, 31;
	@%p38 bra 	$L__BB0_33;
	ld.shared.u32 	%r85, [%r4+128];
	ld.shared.u32 	%r86, [%r4];
	add.s32 	%r87, %r86, %r85;
	st.shared.u32 	[%r4], %r87;
$L__BB0_33:
	bar.sync 	0;
	setp.gt.u32 	%p39, %r3, 15;
	@%p39 bra 	$L__BB0_35;
	ld.shared.u32 	%r88, [%r4+64];
	ld.shared.u32 	%r89, [%r4];
	add.s32 	%r90, %r89, %r88;
	st.shared.u32 	[%r4], %r90;
$L__BB0_35:
	bar.sync 	0;
	setp.gt.u32 	%p40, %r3, 7;
	@%p40 bra 	$L__BB0_37;
	ld.shared.u32 	%r91, [%r4+32];
	ld.shared.u32 	%r92, [%r4];
	add.s32 	%r93, %r92, %r91;
	st.shared.u32 	[%r4], %r93;
$L__BB0_37:
	bar.sync 	0;
	setp.gt.u32 	%p41, %r3, 3;
	@%p41 bra 	$L__BB0_39;
	ld.shared.u32 	%r94, [%r4+16];
	ld.shared.u32 	%r95, [%r4];
	add.s32 	%r96, %r95, %r94;
	st.shared.u32 	[%r4], %r96;
$L__BB0_39:
	bar.sync 	0;
	setp.gt.u32 	%p42, %r3, 1;
	@%p42 bra 	$L__BB0_41;
	ld.shared.u32 	%r97, [%r4+8];
	ld.shared.u32 	%r98, [%r4];
	add.s32 	%r99, %r98, %r97;
	st.shared.u32 	[%r4], %r99;
$L__BB0_41:
	bar.sync 	0;
	setp.ne.s32 	%p43, %r3, 0;
	@%p43 bra 	$L__BB0_43;
	ld.shared.u32 	%r100, [_ZZ14make_iterationPKiS0_iiPiS1_E28shared_iter_block_infections+4];
	ld.shared.u32 	%r101, [%r4];
	add.s32 	%r102, %r101, %r100;
	st.shared.u32 	[%r4], %r102;
$L__BB0_43:
	bar.sync 	0;
	or.b32  	%r103, %r2, %r1;
	setp.ne.s32 	%p44, %r103, 0;
	@%p44 bra 	$L__BB0_45;
	mov.u32 	%r104, %nctaid.x;
	mov.u32 	%r105, %nctaid.y;
	mad.lo.s32 	%r106, %r37, %r105, %r5;
	mad.lo.s32 	%r107, %r106, %r104, %r7;
	ld.shared.u32 	%r108, [_ZZ14make_iterationPKiS0_iiPiS1_E28shared_iter_block_infections];
	cvta.to.global.u64 	%rd31, %rd5;
	mul.wide.s32 	%rd32, %r107, 4;
	add.s64 	%rd33, %rd31, %rd32;
	st.global.u32 	[%rd33], %r108;
$L__BB0_45:
	ret;

}
	// .globl	_Z17reduce_infectionsPiPKiiii
.visible .entry _Z17reduce_infectionsPiPKiiii(
	.param .u64 .ptr .align 1 _Z17reduce_infectionsPiPKiiii_param_0,
	.param .u64 .ptr .align 1 _Z17reduce_infectionsPiPKiiii_param_1,
	.param .u32 _Z17reduce_infectionsPiPKiiii_param_2,
	.param .u32 _Z17reduce_infectionsPiPKiiii_param_3,
	.param .u32 _Z17reduce_infectionsPiPKiiii_param_4
)
{
	.reg .pred 	%p<14>;
	.reg .b32 	%r<215>;
	.reg .b64 	%rd<68>;
	// demoted variable
	.shared .align 4 .b8 _ZZ17reduce_infectionsPiPKiiiiE6shared[4096];
	ld.param.u64 	%rd3, [_Z17reduce_infectionsPiPKiiii_param_1];
	ld.param.u32 	%r94, [_Z17reduce_infectionsPiPKiiii_param_3];
	ld.param.u32 	%r95, [_Z17reduce_infectionsPiPKiiii_param_4];
	cvta.to.global.u64 	%rd1, %rd3;
	mov.u32 	%r1, %tid.x;
	mov.u32 	%r2, %ctaid.x;
	mul.lo.s32 	%r96, %r95, %r2;
	mul.lo.s32 	%r3, %r96, %r95;
	add.s32 	%r4, %r3, %r1;
	mul.wide.s32 	%rd4, %r4, 4;
	add.s64 	%rd5, %rd1, %rd4;
	ld.global.u32 	%r213, [%rd5];
	shl.b32 	%r97, %r1, 2;
	mov.u32 	%r98, _ZZ17reduce_infectionsPiPKiiiiE6shared;
	add.s32 	%r6, %r98, %r97;
	st.shared.u32 	[%r6], %r213;
	setp.lt.s32 	%p1, %r94, 2;
	@%p1 bra 	$L__BB1_15;
	mov.u32 	%r7, %ntid.x;
	add.s32 	%r8, %r94, -1;
	add.s32 	%r101, %r94, -2;
	setp.lt.u32 	%p2, %r101, 15;
	mov.b32 	%r206, 1;
	@%p2 bra 	$L__BB1_5;
	and.b32  	%r103, %r8, -16;
	neg.s32 	%r199, %r103;
	shl.b32 	%r104, %r7, 1;
	add.s32 	%r197, %r4, %r104;
	shl.b32 	%r11, %r7, 4;
	mad.lo.s32 	%r196, %r7, 3, %r4;
	shl.b32 	%r105, %r7, 2;
	add.s32 	%r195, %r4, %r105;
	mad.lo.s32 	%r194, %r7, 5, %r4;
	mad.lo.s32 	%r193, %r7, 6, %r4;
	mad.lo.s32 	%r192, %r7, 7, %r4;
	shl.b32 	%r106, %r7, 3;
	add.s32 	%r191, %r4, %r106;
	mad.lo.s32 	%r190, %r7, 9, %r4;
	mad.lo.s32 	%r189, %r7, 10, %r4;
	mad.lo.s32 	%r188, %r7, 11, %r4;
	mad.lo.s32 	%r187, %r7, 12, %r4;
	mad.lo.s32 	%r186, %r7, 13, %r4;
	mad.lo.s32 	%r185, %r7, 14, %r4;
	mad.lo.s32 	%r184, %r7, 15, %r4;
	add.s32 	%r183, %r4, %r11;
	add.s32 	%r107, %r1, %r7;
	add.s32 	%r182, %r107, %r3;
	mov.b32 	%r198, 0;
$L__BB1_3:
	.pragma "nounroll";
	mul.wide.u32 	%rd6, %r182, 4;
	add.s64 	%rd7, %rd1, %rd6;
	ld.global.u32 	%r108, [%rd7];
	add.s32 	%r109, %r213, %r108;
	mul.wide.u32 	%rd8, %r197, 4;
	add.s64 	%rd9, %rd1, %rd8;
	ld.global.u32 	%r110, [%rd9];
	add.s32 	%r111, %r109, %r110;
	mul.wide.u32 	%rd10, %r196, 4;
	add.s64 	%rd11, %rd1, %rd10;
	ld.global.u32 	%r112, [%rd11];
	add.s32 	%r113, %r111, %r112;
	mul.wide.u32 	%rd12, %r195, 4;
	add.s64 	%rd13, %rd1, %rd12;
	ld.global.u32 	%r114, [%rd13];
	add.s32 	%r115, %r113, %r114;
	mul.wide.u32 	%rd14, %r194, 4;
	add.s64 	%rd15, %rd1, %rd14;
	ld.global.u32 	%r116, [%rd15];
	add.s32 	%r117, %r115, %r116;
	mul.wide.u32 	%rd16, %r193, 4;
	add.s64 	%rd17, %rd1, %rd16;
	ld.global.u32 	%r118, [%rd17];
	add.s32 	%r119, %r117, %r118;
	mul.wide.u32 	%rd18, %r192, 4;
	add.s64 	%rd19, %rd1, %rd18;
	ld.global.u32 	%r120, [%rd19];
	add.s32 	%r121, %r119, %r120;
	mul.wide.u32 	%rd20, %r191, 4;
	add.s64 	%rd21, %rd1, %rd20;
	ld.global.u32 	%r122, [%rd21];
	add.s32 	%r123, %r121, %r122;
	mul.wide.u32 	%rd22, %r190, 4;
	add.s64 	%rd23, %rd1, %rd22;
	ld.global.u32 	%r124, [%rd23];
	add.s32 	%r125, %r123, %r124;
	mul.wide.u32 	%rd24, %r189, 4;
	add.s64 	%rd25, %rd1, %rd24;
	ld.global.u32 	%r126, [%rd25];
	add.s32 	%r127, %r125, %r126;
	mul.wide.u32 	%rd26, %r188, 4;
	add.s64 	%rd27, %rd1, %rd26;
	ld.global.u32 	%r128, [%rd27];
	add.s32 	%r129, %r127, %r128;
	mul.wide.u32 	%rd28, %r187, 4;
	add.s64 	%rd29, %rd1, %rd28;
	ld.global.u32 	%r130, [%rd29];
	add.s32 	%r131, %r129, %r130;
	mul.wide.u32 	%rd30, %r186, 4;
	add.s64 	%rd31, %rd1, %rd30;
	ld.global.u32 	%r132, [%rd31];
	add.s32 	%r133, %r131, %r132;
	mul.wide.u32 	%rd32, %r185, 4;
	add.s64 	%rd33, %rd1, %rd32;
	ld.global.u32 	%r134, [%rd33];
	add.s32 	%r135, %r133, %r134;
	mul.wide.u32 	%rd34, %r184, 4;
	add.s64 	%rd35, %rd1, %rd34;
	ld.global.u32 	%r136, [%rd35];
	add.s32 	%r137, %r135, %r136;
	mul.wide.u32 	%rd36, %r183, 4;
	add.s64 	%rd37, %rd1, %rd36;
	ld.global.u32 	%r138, [%rd37];
	add.s32 	%r213, %r137, %r138;
	add.s32 	%r199, %r199, 16;
	add.s32 	%r198, %r198, 16;
	add.s32 	%r197, %r197, %r11;
	add.s32 	%r196, %r196, %r11;
	add.s32 	%r195, %r195, %r11;
	add.s32 	%r194, %r194, %r11;
	add.s32 	%r193, %r193, %r11;
	add.s32 	%r192, %r192, %r11;
	add.s32 	%r191, %r191, %r11;
	add.s32 	%r190, %r190, %r11;
	add.s32 	%r189, %r189, %r11;
	add.s32 	%r188, %r188, %r11;
	add.s32 	%r187, %r187, %r11;
	add.s32 	%r186, %r186, %r11;
	add.s32 	%r185, %r185, %r11;
	add.s32 	%r184, %r184, %r11;
	add.s32 	%r183, %r183, %r11;
	add.s32 	%r182, %r182, %r11;
	setp.ne.s32 	%p3, %r199, 0;
	@%p3 bra 	$L__BB1_3;
	add.s32 	%r206, %r198, 1;
$L__BB1_5:
	and.b32  	%r69, %r8, 15;
	setp.eq.s32 	%p4, %r69, 0;
	@%p4 bra 	$L__BB1_14;
	and.b32  	%r70, %r8, 7;
	setp.lt.u32 	%p5, %r69, 8;
	@%p5 bra 	$L__BB1_8;
	mad.lo.s32 	%r140, %r206, %r7, %r4;
	mul.wide.u32 	%rd38, %r140, 4;
	add.s64 	%rd39, %rd1, %rd38;
	ld.global.u32 	%r141, [%rd39];
	add.s32 	%r142, %r213, %r141;
	add.s32 	%r143, %r140, %r7;
	mul.wide.u32 	%rd40, %r143, 4;
	add.s64 	%rd41, %rd1, %rd40;
	ld.global.u32 	%r144, [%rd41];
	add.s32 	%r145, %r142, %r144;
	add.s32 	%r146, %r143, %r7;
	mul.wide.u32 	%rd42, %r146, 4;
	add.s64 	%rd43, %rd1, %rd42;
	ld.global.u32 	%r147, [%rd43];
	add.s32 	%r148, %r145, %r147;
	add.s32 	%r149, %r146, %r7;
	mul.wide.u32 	%rd44, %r149, 4;
	add.s64 	%rd45, %rd1, %rd44;
	ld.global.u32 	%r150, [%rd45];
	add.s32 	%r151, %r148, %r150;
	add.s32 	%r152, %r149, %r7;
	mul.wide.u32 	%rd46, %r152, 4;
	add.s64 	%rd47, %rd1, %rd46;
	ld.global.u32 	%r153, [%rd47];
	add.s32 	%r154, %r151, %r153;
	add.s32 	%r155, %r152, %r7;
	mul.wide.u32 	%rd48, %r155, 4;
	add.s64 	%rd49, %rd1, %rd48;
	ld.global.u32 	%r156, [%rd49];
	add.s32 	%r157, %r154, %r156;
	add.s32 	%r158, %r155, %r7;
	mul.wide.u32 	%rd50, %r158, 4;
	add.s64 	%rd51, %rd1, %rd50;
	ld.global.u32 	%r159, [%rd51];
	add.s32 	%r160, %r157, %r159;
	add.s32 	%r161, %r158, %r7;
	mul.wide.u32 	%rd52, %r161, 4;
	add.s64 	%rd53, %rd1, %rd52;
	ld.global.u32 	%r162, [%rd53];
	add.s32 	%r213, %r160, %r162;
	add.s32 	%r206, %r206, 8;
$L__BB1_8:
	setp.eq.s32 	%p6, %r70, 0;
	@%p6 bra 	$L__BB1_14;
	and.b32  	%r76, %r8, 3;
	setp.lt.u32 	%p7, %r70, 4;
	@%p7 bra 	$L__BB1_11;
	mad.lo.s32 	%r164, %r206, %r7, %r4;
	mul.wide.u32 	%rd54, %r164, 4;
	add.s64 	%rd55, %rd1, %rd54;
	ld.global.u32 	%r165, [%rd55];
	add.s32 	%r166, %r213, %r165;
	add.s32 	%r167, %r164, %r7;
	mul.wide.u32 	%rd56, %r167, 4;
	add.s64 	%rd57, %rd1, %rd56;
	ld.global.u32 	%r168, [%rd57];
	add.s32 	%r169, %r166, %r168;
	add.s32 	%r170, %r167, %r7;
	mul.wide.u32 	%rd58, %r170, 4;
	add.s64 	%rd59, %rd1, %rd58;
	ld.global.u32 	%r171, [%rd59];
	add.s32 	%r172, %r169, %r171;
	add.s32 	%r173, %r170, %r7;
	mul.wide.u32 	%rd60, %r173, 4;
	add.s64 	%rd61, %rd1, %rd60;
	ld.global.u32 	%r174, [%rd61];
	add.s32 	%r213, %r172, %r174;
	add.s32 	%r206, %r206, 4;
$L__BB1_11:
	setp.eq.s32 	%p8, %r76, 0;
	@%p8 bra 	$L__BB1_14;
	mad.lo.s32 	%r211, %r7, %r206, %r4;
	neg.s32 	%r210, %r76;
$L__BB1_13:
	.pragma "nounroll";
	mul.wide.u32 	%rd62, %r211, 4;
	add.s64 	%rd63, %rd1, %rd62;
	ld.global.u32 	%r175, [%rd63];
	add.s32 	%r213, %r213, %r175;
	add.s32 	%r211, %r211, %r7;
	add.s32 	%r210, %r210, 1;
	setp.ne.s32 	%p9, %r210, 0;
	@%p9 bra 	$L__BB1_13;
$L__BB1_14:
	st.shared.u32 	[%r6], %r213;
$L__BB1_15:
	bar.sync 	0;
	mov.u32 	%r214, %ntid.x;
	setp.lt.u32 	%p10, %r214, 2;
	@%p10 bra 	$L__BB1_19;
$L__BB1_16:
	shr.u32 	%r93, %r214, 1;
	setp.ge.u32 	%p11, %r1, %r93;
	@%p11 bra 	$L__BB1_18;
	shl.b32 	%r176, %r93, 2;
	add.s32 	%r177, %r6, %r176;
	ld.shared.u32 	%r178, [%r177];
	ld.shared.u32 	%r179, [%r6];
	add.s32 	%r180, %r179, %r178;
	st.shared.u32 	[%r6], %r180;
$L__BB1_18:
	bar.sync 	0;
	setp.gt.u32 	%p12, %r214, 3;
	mov.u32 	%r214, %r93;
	@%p12 bra 	$L__BB1_16;
$L__BB1_19:
	setp.ne.s32 	%p13, %r1, 0;
	@%p13 bra 	$L__BB1_21;
	ld.param.u64 	%rd67, [_Z17reduce_infectionsPiPKiiii_param_0];
	ld.shared.u32 	%r181, [_ZZ17reduce_infectionsPiPKiiiiE6shared];
	cvta.to.global.u64 	%rd64, %rd67;
	mul.wide.u32 	%rd65, %r2, 4;
	add.s64 	%rd66, %rd64, %rd65;
	st.global.u32 	[%rd66], %r181;
$L__BB1_21:
	ret;

}


// ===== COMPILED SASS (sm_100) =====

	.target	sm_100

	.elftype	@"ET_EXEC"


//--------------------- .note.nv.tkinfo           --------------------------
	.section	.note.nv.tkinfo,"",@"SHT_NOTE"
	.sectionflags	@"SHF_NOTE_NV_TKINFO"
	.tkinfo
        /*0018*/ 	.word	0x00000002
        /*0030*/ 	.string	""
        /*0030*/ 	.string	"ptxas"
        /*0030*/ 	.string	"Cuda compilation tools, release 13.0, V13.0.88"
        /*0030*/ 	.string	"Build cuda_13.0.r13.0/compiler.36424714_0"
        /*0030*/ 	.string	"-arch sm_100 -m 64 "



//--------------------- .note.nv.cuinfo           --------------------------
	.section	.note.nv.cuinfo,"",@"SHT_NOTE"
	.sectionflags	@"SHF_NOTE_NV_CUINFO"
        /*0018*/ 	.short	0x0002
        /*001a*/ 	.short	0x0064
        /*001c*/ 	.short	0x0082
	.zero		2


//--------------------- .nv.info                  --------------------------
	.section	.nv.info,"",@"SHT_CUDA_INFO"
	.align	4


	//----- nvinfo : EIATTR_REGCOUNT
	.align		4
        /*0000*/ 	.byte	0x04, 0x2f
        /*0002*/ 	.short	(.L_1 - .L_0)
	.align		4
.L_0:
        /*0004*/ 	.word	index@(_Z14make_iterationPKiS0_iiPiS1_)
        /*0008*/ 	.word	0x0000001b


	//----- nvinfo : EIATTR_FRAME_SIZE
	.align		4
.L_1:
        /*000c*/ 	.byte	0x04, 0x11
        /*000e*/ 	.short	(.L_3 - .L_2)
	.align		4
.L_2:
        /*0010*/ 	.word	index@(_Z14make_iterationPKiS0_iiPiS1_)
        /*0014*/ 	.word	0x00000000


	//----- nvinfo : EIATTR_REGCOUNT
	.align		4
.L_3:
        /*0018*/ 	.byte	0x04, 0x2f
        /*001a*/ 	.short	(.L_5 - .L_4)
	.align		4
.L_4:
        /*001c*/ 	.word	index@(_Z17reduce_infectionsPiPKiiii)
        /*0020*/ 	.word	0x00000020


	//----- nvinfo : EIATTR_FRAME_SIZE
	.align		4
.L_5:
        /*0024*/ 	.byte	0x04, 0x11
        /*0026*/ 	.short	(.L_7 - .L_6)
	.align		4
.L_6:
        /*0028*/ 	.word	index@(_Z17reduce_infectionsPiPKiiii)
        /*002c*/ 	.word	0x00000000


	//----- nvinfo : EIATTR_MIN_STACK_SIZE
	.align		4
.L_7:
        /*0030*/ 	.byte	0x04, 0x12
        /*0032*/ 	.short	(.L_9 - .L_8)
	.align		4
.L_8:
        /*0034*/ 	.word	index@(_Z17reduce_infectionsPiPKiiii)
        /*0038*/ 	.word	0x00000000


	//----- nvinfo : EIATTR_MIN_STACK_SIZE
	.align		4
.L_9:
        /*003c*/ 	.byte	0x04, 0x12
        /*003e*/ 	.short	(.L_11 - .L_10)
	.align		4
.L_10:
        /*0040*/ 	.word	index@(_Z14make_iterationPKiS0_iiPiS1_)
        /*0044*/ 	.word	0x00000000
.L_11:


//--------------------- .nv.compat                --------------------------
	.section	.nv.compat,"",@"SHT_CUDA_COMPAT_INFO"
	.align	4
        /*0000*/ 	.byte	0x02, 0x09, 0x00, 0x00, 0x02, 0x02, 0x01, 0x00, 0x02, 0x05, 0x05, 0x00, 0x03, 0x07, 0x01, 0x01
        /*0010*/ 	.byte	0x02, 0x03, 0x00, 0x00, 0x02, 0x06, 0x01, 0x00, 0x04, 0x0b, 0x08, 0x00, 0x09, 0x00, 0x00, 0x00
        /*0020*/ 	.byte	0x00, 0x00, 0x00, 0x00


//--------------------- .nv.info._Z17reduce_infectionsPiPKiiii --------------------------
	.section	.nv.info._Z17reduce_infectionsPiPKiiii,"",@"SHT_CUDA_INFO"
	.sectionflags	@""
	.align	4


	//----- nvinfo : EIATTR_CUDA_API_VERSION
	.align		4
        /*0000*/ 	.byte	0x04, 0x37
        /*0002*/ 	.short	(.L_13 - .L_12)
.L_12:
        /*0004*/ 	.word	0x00000082


	//----- nvinfo : EIATTR_KPARAM_INFO
	.align		4
.L_13:
        /*0008*/ 	.byte	0x04, 0x17
        /*000a*/ 	.short	(.L_15 - .L_14)
.L_14:
        /*000c*/ 	.word	0x00000000
        /*0010*/ 	.short	0x0004
        /*0012*/ 	.short	0x0018
        /*0014*/ 	.byte	0x00, 0xf0, 0x11, 0x00


	//----- nvinfo : EIATTR_KPARAM_INFO
	.align		4
.L_15:
        /*0018*/ 	.byte	0x04, 0x17
        /*001a*/ 	.short	(.L_17 - .L_16)
.L_16:
        /*001c*/ 	.word	0x00000000
        /*0020*/ 	.short	0x0003
        /*0022*/ 	.short	0x0014
        /*0024*/ 	.byte	0x00, 0xf0, 0x11, 0x00


	//----- nvinfo : EIATTR_KPARAM_INFO
	.align		4
.L_17:
        /*0028*/ 	.byte	0x04, 0x17
        /*002a*/ 	.short	(.L_19 - .L_18)
.L_18:
        /*002c*/ 	.word	0x00000000
        /*0030*/ 	.short	0x0002
        /*0032*/ 	.short	0x0010
        /*0034*/ 	.byte	0x00, 0xf0, 0x11, 0x00


	//----- nvinfo : EIATTR_KPARAM_INFO
	.align		4
.L_19:
        /*0038*/ 	.byte	0x04, 0x17
        /*003a*/ 	.short	(.L_21 - .L_20)
.L_20:
        /*003c*/ 	.word	0x00000000
        /*0040*/ 	.short	0x0001
        /*0042*/ 	.short	0x0008
        /*0044*/ 	.byte	0x00, 0xf5, 0x21, 0x00


	//----- nvinfo : EIATTR_KPARAM_INFO
	.align		4
.L_21:
        /*0048*/ 	.byte	0x04, 0x17
        /*004a*/ 	.short	(.L_23 - .L_22)
.L_22:
        /*004c*/ 	.word	0x00000000
        /*0050*/ 	.short	0x0000
        /*0052*/ 	.short	0x0000
        /*0054*/ 	.byte	0x00, 0xf5, 0x21, 0x00


	//----- nvinfo : EIATTR_SPARSE_MMA_MASK
	.align		4
.L_23:
        /*0058*/ 	.byte	0x03, 0x50
        /*005a*/ 	.short	0x0000


	//----- nvinfo : EIATTR_MAXREG_COUNT
	.align		4
        /*005c*/ 	.byte	0x03, 0x1b
        /*005e*/ 	.short	0x00ff


	//----- nvinfo : EIATTR_NUM_BARRIERS
	.align		4
        /*0060*/ 	.byte	0x02, 0x4c
        /*0062*/ 	.byte	0x01
	.zero		1


	//----- nvinfo : EIATTR_MERCURY_ISA_VERSION
	.align		4
        /*0064*/ 	.byte	0x03, 0x5f
        /*0066*/ 	.short	0x0101


	//----- nvinfo : EIATTR_VRC_CTA_INIT_COUNT
	.align		4
        /*0068*/ 	.byte	0x02, 0x4a
	.zero		1
	.zero		1


	//----- nvinfo : EIATTR_EXIT_INSTR_OFFSETS
	.align		4
        /*006c*/ 	.byte	0x04, 0x1c
        /*006e*/ 	.short	(.L_25 - .L_24)


	//   ....[0]....
.L_24:
        /*0070*/ 	.word	0x00000bc0


	//   ....[1]....
        /*0074*/ 	.word	0x00000c40


	//----- nvinfo : EIATTR_CBANK_PARAM_SIZE
	.align		4
.L_25:
        /*0078*/ 	.byte	0x03, 0x19
        /*007a*/ 	.short	0x001c


	//----- nvinfo : EIATTR_PARAM_CBANK
	.align		4
        /*007c*/ 	.byte	0x04, 0x0a
        /*007e*/ 	.short	(.L_27 - .L_26)
	.align		4
.L_26:
        /*0080*/ 	.word	index@(.nv.constant0._Z17reduce_infectionsPiPKiiii)
        /*0084*/ 	.short	0x0380
        /*0086*/ 	.short	0x001c


	//----- nvinfo : EIATTR_SW_WAR
	.align		4
.L_27:
        /*0088*/ 	.byte	0x04, 0x36
        /*008a*/ 	.short	(.L_29 - .L_28)
.L_28:
        /*008c*/ 	.word	0x00000008
.L_29:


//--------------------- .nv.info._Z14make_iterationPKiS0_iiPiS1_ --------------------------
	.section	.nv.info._Z14make_iterationPKiS0_iiPiS1_,"",@"SHT_CUDA_INFO"
	.sectionflags	@""
	.align	4


	//----- nvinfo : EIATTR_CUDA_API_VERSION
	.align		4
        /*0000*/ 	.byte	0x04, 0x37
        /*0002*/ 	.short	(.L_31 - .L_30)
.L_30:
        /*0004*/ 	.word	0x00000082


	//----- nvinfo : EIATTR_KPARAM_INFO
	.align		4
.L_31:
        /*0008*/ 	.byte	0x04, 0x17
        /*000a*/ 	.short	(.L_33 - .L_32)
.L_32:
        /*000c*/ 	.word	0x00000000
        /*0010*/ 	.short	0x0005
        /*0012*/ 	.short	0x0020
        /*0014*/ 	.byte	0x00, 0xf5, 0x21, 0x00


	//----- nvinfo : EIATTR_KPARAM_INFO
	.align		4
.L_33:
        /*0018*/ 	.byte	0x04, 0x17
        /*001a*/ 	.short	(.L_35 - .L_34)
.L_34:
        /*001c*/ 	.word	0x00000000
        /*0020*/ 	.short	0x0004
        /*0022*/ 	.short	0x0018
        /*0024*/ 	.byte	0x00, 0xf5, 0x21, 0x00


	//----- nvinfo : EIATTR_KPARAM_INFO
	.align		4
.L_35:
        /*0028*/ 	.byte	0x04, 0x17
        /*002a*/ 	.short	(.L_37 - .L_36)
.L_36:
        /*002c*/ 	.word	0x00000000
        /*0030*/ 	.short	0x0003
        /*0032*/ 	.short	0x0014
        /*0034*/ 	.byte	0x00, 0xf0, 0x11, 0x00


	//----- nvinfo : EIATTR_KPARAM_INFO
	.align		4
.L_37:
        /*0038*/ 	.byte	0x04, 0x17
        /*003a*/ 	.short	(.L_39 - .L_38)
.L_38:
        /*003c*/ 	.word	0x00000000
        /*0040*/ 	.short	0x0002
        /*0042*/ 	.short	0x0010
        /*0044*/ 	.byte	0x00, 0xf0, 0x11, 0x00


	//----- nvinfo : EIATTR_KPARAM_INFO
	.align		4
.L_39:
        /*0048*/ 	.byte	0x04, 0x17
        /*004a*/ 	.short	(.L_41 - .L_40)
.L_40:
        /*004c*/ 	.word	0x00000000
        /*0050*/ 	.short	0x0001
        /*0052*/ 	.short	0x0008
        /*0054*/ 	.byte	0x00, 0xf5, 0x21, 0x00


	//----- nvinfo : EIATTR_KPARAM_INFO
	.align		4
.L_41:
        /*0058*/ 	.byte	0x04, 0x17
        /*005a*/ 	.short	(.L_43 - .L_42)
.L_42:
        /*005c*/ 	.word	0x00000000
        /*0060*/ 	.short	0x0000
        /*0062*/ 	.short	0x0000
        /*0064*/ 	.byte	0x00, 0xf5, 0x21, 0x00


	//----- nvinfo : EIATTR_SPARSE_MMA_MASK
	.align		4
.L_43:
        /*0068*/ 	.byte	0x03, 0x50
        /*006a*/ 	.short	0x0000


	//----- nvinfo : EIATTR_MAXREG_COUNT
	.align		4
        /*006c*/ 	.byte	0x03, 0x1b
        /*006e*/ 	.short	0x00ff


	//----- nvinfo : EIATTR_NUM_BARRIERS
	.align		4
        /*0070*/ 	.byte	0x02, 0x4c
        /*0072*/ 	.byte	0x01
	.zero		1


	//----- nvinfo : EIATTR_MERCURY_ISA_VERSION
	.align		4
        /*0074*/ 	.byte	0x03, 0x5f
        /*0076*/ 	.short	0x0101


	//----- nvinfo : EIATTR_VRC_CTA_INIT_COUNT
	.align		4
        /*0078*/ 	.byte	0x02, 0x4a
	.zero		1
	.zero		1


	//----- nvinfo : EIATTR_EXIT_INSTR_OFFSETS
	.align		4
        /*007c*/ 	.byte	0x04, 0x1c
        /*007e*/ 	.short	(.L_45 - .L_44)


	//   ....[0]....
.L_44:
        /*0080*/ 	.word	0x00000120


	//   ....[1]....
        /*0084*/ 	.word	0x00000b50


	//   ....[2]....
        /*0088*/ 	.word	0x00000bf0


	//----- nvinfo : EIATTR_CRS_STACK_SIZE
	.align		4
.L_45:
        /*008c*/ 	.byte	0x04, 0x1e
        /*008e*/ 	.short	(.L_47 - .L_46)
.L_46:
        /*0090*/ 	.word	0x00000000


	//----- nvinfo : EIATTR_CBANK_PARAM_SIZE
	.align		4
.L_47:
        /*0094*/ 	.byte	0x03, 0x19
        /*0096*/ 	.short	0x0028


	//----- nvinfo : EIATTR_PARAM_CBANK
	.align		4
        /*0098*/ 	.byte	0x04, 0x0a
        /*009a*/ 	.short	(.L_49 - .L_48)
	.align		4
.L_48:
        /*009c*/ 	.word	index@(.nv.constant0._Z14make_iterationPKiS0_iiPiS1_)
        /*00a0*/ 	.short	0x0380
        /*00a2*/ 	.short	0x0028


	//----- nvinfo : EIATTR_SW_WAR
	.align		4
.L_49:
        /*00a4*/ 	.byte	0x04, 0x36
        /*00a6*/ 	.short	(.L_51 - .L_50)
.L_50:
        /*00a8*/ 	.word	0x00000008
.L_51:


//--------------------- .nv.callgraph             --------------------------
	.section	.nv.callgraph,"",@"SHT_CUDA_CALLGRAPH"
	.align	4
	.sectionentsize	8
	.align		4
        /*0000*/ 	.word	0x00000000
	.align		4
        /*0004*/ 	.word	0xffffffff
	.align		4
        /*0008*/ 	.word	0x00000000
	.align		4
        /*000c*/ 	.word	0xfffffffe
	.align		4
        /*0010*/ 	.word	0x00000000
	.align		4
        /*0014*/ 	.word	0xfffffffd
	.align		4
        /*0018*/ 	.word	0x00000000
	.align		4
        /*001c*/ 	.word	0xfffffffc


//--------------------- .text._Z17reduce_infectionsPiPKiiii --------------------------
	.section	.text._Z17reduce_infectionsPiPKiiii,"ax",@progbits
	.align	128
        .global         _Z17reduce_infectionsPiPKiiii
        .type           _Z17reduce_infectionsPiPKiiii,@function
        .size           _Z17reduce_infectionsPiPKiiii,(.L_x_13 - _Z17reduce_infectionsPiPKiiii)
        .other          _Z17reduce_infectionsPiPKiiii,@"STO_CUDA_ENTRY STV_DEFAULT"
_Z17reduce_infectionsPiPKiiii:
.text._Z17reduce_infectionsPiPKiiii:
[----:B------:R-:W-:Y:S01]  /*0000*/  LDC R1, c[0x0][0x37c] ;  /* 0x0000df00ff017b82 */ /* 0x000fe20000000800 */
[----:B------:R-:W0:Y:S01]  /*0010*/  S2R R0, SR_CTAID.X ;  /* 0x0000000000007919 */ /* 0x000e220000002500 */
[----:B------:R-:W0:Y:S06]  /*0020*/  LDCU UR6, c[0x0][0x398] ;  /* 0x00007300ff0677ac */ /* 0x000e2c0008000800 */
[----:B------:R-:W1:Y:S01]  /*0030*/  LDC.64 R18, c[0x0][0x388] ;  /* 0x0000e200ff127b82 */ /* 0x000e620000000a00 */
[----:B------:R-:W2:Y:S01]  /*0040*/  S2R R2, SR_TID.X ;  /* 0x0000000000027919 */ /* 0x000ea20000002100 */
[----:B------:R-:W3:Y:S01]  /*0050*/  LDCU.64 UR8, c[0x0][0x358] ;  /* 0x00006b00ff0877ac */ /* 0x000ee20008000a00 */
[----:B0-----:R-:W-:-:S04]  /*0060*/  IMAD R9, R0, UR6, RZ ;  /* 0x0000000600097c24 */ /* 0x001fc8000f8e02ff */
[----:B--2---:R-:W-:-:S04]  /*0070*/  IMAD R3, R9, UR6, R2 ;  /* 0x0000000609037c24 */ /* 0x004fc8000f8e0202 */
[----:B-1----:R-:W-:-:S05]  /*0080*/  IMAD.WIDE R6, R3, 0x4, R18 ;  /* 0x0000000403067825 */ /* 0x002fca00078e0212 */
[----:B---3--:R-:W2:Y:S01]  /*0090*/  LDG.E R21, desc[UR8][R6.64] ;  /* 0x0000000806157981 */ /* 0x008ea2000c1e1900 */
[----:B------:R-:W0:Y:S01]  /*00a0*/  S2UR UR5, SR_CgaCtaId ;  /* 0x00000000000579c3 */ /* 0x000e220000008800 */
[----:B------:R-:W-:Y:S02]  /*00b0*/  UMOV UR4, 0x400 ;  /* 0x0000040000047882 */ /* 0x000fe40000000000 */
[----:B0-----:R-:W-:Y:S01]  /*00c0*/  ULEA UR4, UR5, UR4, 0x18 ;  /* 0x0000000405047291 */ /* 0x001fe2000f8ec0ff */
[----:B------:R-:W0:Y:S05]  /*00d0*/  LDCU UR5, c[0x0][0x394] ;  /* 0x00007280ff0577ac */ /* 0x000e2a0008000800 */
[----:B------:R-:W-:Y:S01]  /*00e0*/  LEA R4, R2, UR4, 0x2 ;  /* 0x0000000402047c11 */ /* 0x000fe2000f8e10ff */
[----:B0-----:R-:W-:-:S04]  /*00f0*/  UISETP.GE.AND UP0, UPT, UR5, 0x2, UPT ;  /* 0x000000020500788c */ /* 0x001fc8000bf06270 */
[----:B--2---:R0:W-:Y:S05]  /*0100*/  STS [R4], R21 ;  /* 0x0000001504007388 */ /* 0x0041ea0000000800 */
[----:B------:R-:W-:Y:S05]  /*0110*/  BRA.U !UP0, `(.L_x_0) ;  /* 0x0000000908647547 */ /* 0x000fea000b800000 */
[----:B------:R-:W1:Y:S01]  /*0120*/  LDC R6, c[0x0][0x360] ;  /* 0x0000d800ff067b82 */ /* 0x000e620000000800 */
[----:B------:R-:W-:Y:S02]  /*0130*/  UIADD3 UR4, UPT, UPT, UR5, -0x2, URZ ;  /* 0xfffffffe05047890 */ /* 0x000fe4000fffe0ff */
[----:B------:R-:W-:Y:S02]  /*0140*/  UIADD3 UR5, UPT, UPT, UR5, -0x1, URZ ;  /* 0xffffffff05057890 */ /* 0x000fe4000fffe0ff */
[----:B------:R-:W-:-:S03]  /*0150*/  UISETP.GE.U32.AND UP0, UPT, UR4, 0xf, UPT ;  /* 0x0000000f0400788c */ /* 0x000fc6000bf06070 */
[----:B------:R-:W-:-:S06]  /*0160*/  UMOV UR4, 0x1 ;  /* 0x0000000100047882 */ /* 0x000fcc0000000000 */
[----:B------:R-:W-:Y:S05]  /*0170*/  BRA.U !UP0, `(.L_x_1) ;  /* 0x0000000508447547 */ /* 0x000fea000b800000 */
[----:B-1----:R-:W-:Y:S01]  /*0180*/  IADD3 R8, PT, PT, R2, R6, RZ ;  /* 0x0000000602087210 */ /* 0x002fe20007ffe0ff */
[----:B------:R-:W-:Y:S01]  /*0190*/  ULOP3.LUT UR4, UR5, 0xfffffff0, URZ, 0xc0, !UPT ;  /* 0xfffffff005047892 */ /* 0x000fe2000f8ec0ff */
[CC--:B------:R-:W-:Y:S01]  /*01a0*/  LEA R5, R6.reuse, R3.reuse, 0x1 ;  /* 0x0000000306057211 */ /* 0x0c0fe200078e08ff */
[C-C-:B------:R-:W-:Y:S01]  /*01b0*/  IMAD R7, R6.reuse, 0x3, R3.reuse ;  /* 0x0000000306077824 */ /* 0x140fe200078e0203 */
[CC--:B------:R-:W-:Y:S01]  /*01c0*/  LEA R11, R6.reuse, R3.reuse, 0x2 ;  /* 0x00000003060b7211 */ /* 0x0c0fe200078e10ff */
[----:B------:R-:W-:Y:S01]  /*01d0*/  IMAD R9, R9, UR6, R8 ;  /* 0x0000000609097c24 */ /* 0x000fe2000f8e0208 */
[CC--:B------:R-:W-:Y:S01]  /*01e0*/  LEA R27, R6.reuse, R3.reuse, 0x3 ;  /* 0x00000003061b7211 */ /* 0x0c0fe200078e18ff */
[C-C-:B------:R-:W-:Y:S01]  /*01f0*/  IMAD R13, R6.reuse, 0x5, R3.reuse ;  /* 0x00000005060d7824 */ /* 0x140fe200078e0203 */
[C---:B------:R-:W-:Y:S01]  /*0200*/  LEA R28, R6.reuse, R3, 0x4 ;  /* 0x00000003061c7211 */ /* 0x040fe200078e20ff */
[C-C-:B------:R-:W-:Y:S01]  /*0210*/  IMAD R15, R6.reuse, 0x6, R3.reuse ;  /* 0x00000006060f7824 */ /* 0x140fe200078e0203 */
[----:B------:R-:W-:Y:S01]  /*0220*/  UIADD3 UR6, UPT, UPT, -UR4, URZ, URZ ;  /* 0x000000ff04067290 */ /* 0x000fe2000fffe1ff */
[----:B------:R-:W-:-:S02]  /*0230*/  IMAD R17, R6, 0x7, R3 ;  /* 0x0000000706117824 */ /* 0x000fc400078e0203 */
[C-C-:B------:R-:W-:Y:S01]  /*0240*/  IMAD R29, R6.reuse, 0x9, R3.reuse ;  /* 0x00000009061d7824 */ /* 0x140fe200078e0203 */
[----:B------:R-:W-:Y:S01]  /*0250*/  UMOV UR4, URZ ;  /* 0x000000ff00047c82 */ /* 0x000fe20008000000 */
[C-C-:B------:R-:W-:Y:S02]  /*0260*/  IMAD R8, R6.reuse, 0xa, R3.reuse ;  /* 0x0000000a06087824 */ /* 0x140fe400078e0203 */
[C-C-:B------:R-:W-:Y:S02]  /*0270*/  IMAD R10, R6.reuse, 0xb, R3.reuse ;  /* 0x0000000b060a7824 */ /* 0x140fe400078e0203 */
[C-C-:B------:R-:W-:Y:S02]  /*0280*/  IMAD R12, R6.reuse, 0xc, R3.reuse ;  /* 0x0000000c060c7824 */ /* 0x140fe400078e0203 */
[C-C-:B------:R-:W-:Y:S02]  /*0290*/  IMAD R14, R6.reuse, 0xd, R3.reuse ;  /* 0x0000000d060e7824 */ /* 0x140fe400078e0203 */
[----:B------:R-:W-:-:S02]  /*02a0*/  IMAD R16, R6, 0xe, R3 ;  /* 0x0000000e06107824 */ /* 0x000fc400078e0203 */
[----:B------:R-:W-:-:S07]  /*02b0*/  IMAD R26, R6, 0xf, R3 ;  /* 0x0000000f061a7824 */ /* 0x000fce00078e0203 */
.L_x_2:
[----:B------:R-:W-:-:S04]  /*02c0*/  IMAD.WIDE.U32 R24, R9, 0x4, R18 ;  /* 0x0000000409187825 */ /* 0x000fc800078e0012 */
[----:B------:R-:W-:Y:S02]  /*02d0*/  IMAD.WIDE.U32 R22, R5, 0x4, R18 ;  /* 0x0000000405167825 */ /* 0x000fe400078e0012 */
[----:B------:R-:W2:Y:S04]  /*02e0*/  LDG.E R24, desc[UR8][R24.64] ;  /* 0x0000000818187981 */ /* 0x000ea8000c1e1900 */
[----:B------:R-:W2:Y:S02]  /*02f0*/  LDG.E R22, desc[UR8][R22.64] ;  /* 0x0000000816167981 */ /* 0x000ea4000c1e1900 */
[----:B--2---:R-:W-:Y:S01]  /*0300*/  IADD3 R22, PT, PT, R22, R21, R24 ;  /* 0x0000001516167210 */ /* 0x004fe20007ffe018 */
[----:B0-----:R-:W-:-:S05]  /*0310*/  IMAD.WIDE.U32 R20, R7, 0x4, R18 ;  /* 0x0000000407147825 */ /* 0x001fca00078e0012 */
[----:B------:R0:W2:Y:S02]  /*0320*/  LDG.E R23, desc[UR8][R20.64] ;  /* 0x0000000814177981 */ /* 0x0000a4000c1e1900 */
[----:B0-----:R-:W-:-:S06]  /*0330*/  IMAD.WIDE.U32 R20, R11, 0x4, R18 ;  /* 0x000000040b147825 */ /* 0x001fcc00078e0012 */
[----:B------:R-:W2:Y:S01]  /*0340*/  LDG.E R20, desc[UR8][R20.64] ;  /* 0x0000000814147981 */ /* 0x000ea2000c1e1900 */
[----:B------:R-:W-:-:S06]  /*0350*/  IMAD.WIDE.U32 R24, R15, 0x4, R18 ;  /* 0x000000040f187825 */ /* 0x000fcc00078e0012 */
[----:B------:R-:W3:Y:S01]  /*0360*/  LDG.E R24, desc[UR8][R24.64] ;  /* 0x0000000818187981 */ /* 0x000ee2000c1e1900 */
[----:B--2---:R-:W-:Y:S01]  /*0370*/  IADD3 R20, PT, PT, R20, R22, R23 ;  /* 0x0000001614147210 */ /* 0x004fe20007ffe017 */
[----:B------:R-:W-:-:S06]  /*0380*/  IMAD.WIDE.U32 R22, R13, 0x4, R18 ;  /* 0x000000040d167825 */ /* 0x000fcc00078e0012 */
[----:B------:R-:W3:Y:S02]  /*0390*/  LDG.E R23, desc[UR8][R22.64] ;  /* 0x0000000816177981 */ /* 0x000ee4000c1e1900 */
[----:B---3--:R-:W-:Y:S01]  /*03a0*/  IADD3 R24, PT, PT, R24, R20, R23 ;  /* 0x0000001418187210 */ /* 0x008fe20007ffe017 */
[----:B------:R-:W-:-:S04]  /*03b0*/  IMAD.WIDE.U32 R22, R17, 0x4, R18 ;  /* 0x0000000411167825 */ /* 0x000fc800078e0012 */
[----:B------:R-:W-:Y:S02]  /*03c0*/  IMAD.WIDE.U32 R20, R27, 0x4, R18 ;  /* 0x000000041b147825 */ /* 0x000fe400078e0012 */
[----:B------:R-:W2:Y:S04]  /*03d0*/  LDG.E R23, desc[UR8][R22.64] ;  /* 0x0000000816177981 */ /* 0x000ea8000c1e1900 */
[----:B------:R-:W2:Y:S02]  /*03e0*/  LDG.E R20, desc[UR8][R20.64] ;  /* 0x0000000814147981 */ /* 0x000ea4000c1e1900 */
[----:B--2---:R-:W-:Y:S01]  /*03f0*/  IADD3 R24, PT, PT, R20, R24, R23 ;  /* 0x0000001814187210 */ /* 0x004fe20007ffe017 */
        /* <DEDUP_REMOVED lines=10> */
[----:B------:R-:W-:-:S05]  /*04a0*/  IMAD.WIDE.U32 R20, R14, 0x4, R18 ;  /* 0x000000040e147825 */ /* 0x000fca00078e0012 */
[----:B------:R0:W2:Y:S02]  /*04b0*/  LDG.E R25, desc[UR8][R20.64] ;  /* 0x0000000814197981 */ /* 0x0000a4000c1e1900 */
[----:B0-----:R-:W-:-:S06]  /*04c0*/  IMAD.WIDE.U32 R20, R16, 0x4, R18 ;  /* 0x0000000410147825 */ /* 0x001fcc00078e0012 */
[----:B------:R-:W2:Y:S01]  /*04d0*/  LDG.E R21, desc[UR8][R20.64] ;  /* 0x0000000814157981 */ /* 0x000ea2000c1e1900 */
[----:B------:R-:W-:-:S06]  /*04e0*/  IMAD.WIDE.U32 R22, R26, 0x4, R18 ;  /* 0x000000041a167825 */ /* 0x000fcc00078e0012 */
[----:B------:R-:W3:Y:S01]  /*04f0*/  LDG.E R22, desc[UR8][R22.64] ;  /* 0x0000000816167981 */ /* 0x000ee2000c1e1900 */
[----:B------:R-:W-:Y:S01]  /*0500*/  UIADD3 UR6, UPT, UPT, UR6, 0x10, URZ ;  /* 0x0000001006067890 */ /* 0x000fe2000fffe0ff */
[----:B--2---:R-:W-:Y:S01]  /*0510*/  IADD3 R21, PT, PT, R21, R24, R25 ;  /* 0x0000001815157210 */ /* 0x004fe20007ffe019 */
[----:B------:R-:W-:-:S06]  /*0520*/  IMAD.WIDE.U32 R24, R28, 0x4, R18 ;  /* 0x000000041c187825 */ /* 0x000fcc00078e0012 */
[----:B------:R-:W3:Y:S01]  /*0530*/  LDG.E R24, desc[UR8][R24.64] ;  /* 0x0000000818187981 */ /* 0x000ee2000c1e1900 */
[----:B------:R-:W-:Y:S01]  /*0540*/  UISETP.NE.AND UP0, UPT, UR6, URZ, UPT ;  /* 0x000000ff0600728c */ /* 0x000fe2000bf05270 */
[C---:B------:R-:W-:Y:S01]  /*0550*/  LEA R5, R6.reuse, R5, 0x4 ;  /* 0x0000000506057211 */ /* 0x040fe200078e20ff */
[C---:B------:R-:W-:Y:S01]  /*0560*/  IMAD R13, R6.reuse, 0x10, R13 ;  /* 0x00000010060d7824 */ /* 0x040fe200078e020d */
[C---:B------:R-:W-:Y:S01]  /*0570*/  LEA R7, R6.reuse, R7, 0x4 ;  /* 0x0000000706077211 */ /* 0x040fe200078e20ff */
[C---:B------:R-:W-:Y:S01]  /*0580*/  IMAD R12, R6.reuse, 0x10, R12 ;  /* 0x00000010060c7824 */ /* 0x040fe200078e020c */
[C---:B------:R-:W-:Y:S02]  /*0590*/  LEA R11, R6.reuse, R11, 0x4 ;  /* 0x0000000b060b7211 */ /* 0x040fe400078e20ff */
[C---:B------:R-:W-:Y:S02]  /*05a0*/  LEA R15, R6.reuse, R15, 0x4 ;  /* 0x0000000f060f7211 */ /* 0x040fe400078e20ff */
[----:B------:R-:W-:-:S02]  /*05b0*/  LEA R17, R6, R17, 0x4 ;  /* 0x0000001106117211 */ /* 0x000fc400078e20ff */
[C---:B------:R-:W-:Y:S02]  /*05c0*/  LEA R27, R6.reuse, R27, 0x4 ;  /* 0x0000001b061b7211 */ /* 0x040fe400078e20ff */
[C---:B------:R-:W-:Y:S02]  /*05d0*/  LEA R29, R6.reuse, R29, 0x4 ;  /* 0x0000001d061d7211 */ /* 0x040fe400078e20ff */
[C---:B------:R-:W-:Y:S02]  /*05e0*/  LEA R8, R6.reuse, R8, 0x4 ;  /* 0x0000000806087211 */ /* 0x040fe400078e20ff */
[C---:B------:R-:W-:Y:S02]  /*05f0*/  LEA R10, R6.reuse, R10, 0x4 ;  /* 0x0000000a060a7211 */ /* 0x040fe400078e20ff */
[C---:B------:R-:W-:Y:S02]  /*0600*/  LEA R14, R6.reuse, R14, 0x4 ;  /* 0x0000000e060e7211 */ /* 0x040fe400078e20ff */
[----:B------:R-:W-:-:S02]  /*0610*/  LEA R16, R6, R16, 0x4 ;  /* 0x0000001006107211 */ /* 0x000fc400078e20ff */
[C---:B------:R-:W-:Y:S02]  /*0620*/  LEA R26, R6.reuse, R26, 0x4 ;  /* 0x0000001a061a7211 */ /* 0x040fe400078e20ff */
[C---:B------:R-:W-:Y:S02]  /*0630*/  LEA R28, R6.reuse, R28, 0x4 ;  /* 0x0000001c061c7211 */ /* 0x040fe400078e20ff */
[----:B------:R-:W-:Y:S01]  /*0640*/  LEA R9, R6, R9, 0x4 ;  /* 0x0000000906097211 */ /* 0x000fe200078e20ff */
[----:B------:R-:W-:Y:S01]  /*0650*/  UIADD3 UR4, UPT, UPT, UR4, 0x10, URZ ;  /* 0x0000001004047890 */ /* 0x000fe2000fffe0ff */
[----:B---3--:R-:W-:Y:S01]  /*0660*/  IADD3 R21, PT, PT, R24, R21, R22 ;  /* 0x0000001518157210 */ /* 0x008fe20007ffe016 */
[----:B------:R-:W-:Y:S10]  /*0670*/  BRA.U UP0, `(.L_x_2) ;  /* 0xfffffffd00107547 */ /* 0x000ff4000b83ffff */
[----:B------:R-:W-:-:S12]  /*0680*/  UIADD3 UR4, UPT, UPT, UR4, 0x1, URZ ;  /* 0x0000000104047890 */ /* 0x000fd8000fffe0ff */
.L_x_1:
[----:B------:R-:W-:-:S09]  /*0690*/  ULOP3.LUT UP0, UR6, UR5, 0xf, URZ, 0xc0, !UPT ;  /* 0x0000000f05067892 */ /* 0x000fd2000f80c0ff */
[----:B------:R-:W-:Y:S05]  /*06a0*/  BRA.U !UP0, `(.L_x_3) ;  /* 0x0000000108fc7547 */ /* 0x000fea000b800000 */
[----:B------:R-:W-:Y:S02]  /*06b0*/  UISETP.GE.U32.AND UP0, UPT, UR6, 0x8, UPT ;  /* 0x000000080600788c */ /* 0x000fe4000bf06070 */
[----:B------:R-:W-:-:S04]  /*06c0*/  ULOP3.LUT UR7, UR5, 0x7, URZ, 0xc0, !UPT ;  /* 0x0000000705077892 */ /* 0x000fc8000f8ec0ff */
[----:B------:R-:W-:-:S03]  /*06d0*/  UISETP.NE.AND UP1, UPT, UR7, URZ, UPT ;  /* 0x000000ff0700728c */ /* 0x000fc6000bf25270 */
[----:B------:R-:W-:Y:S08]  /*06e0*/  BRA.U !UP0, `(.L_x_4) ;  /* 0x0000000108747547 */ /* 0x000ff0000b800000 */
[----:B-1----:R-:W-:-:S05]  /*06f0*/  IMAD R17, R6, UR4, R3 ;  /* 0x0000000406117c24 */ /* 0x002fca000f8e0203 */
[C---:B------:R-:W-:Y:S01]  /*0700*/  IADD3 R27, PT, PT, R17.reuse, R6, RZ ;  /* 0x00000006111b7210 */ /* 0x040fe20007ffe0ff */
[----:B------:R-:W-:-:S04]  /*0710*/  IMAD.WIDE.U32 R16, R17, 0x4, R18 ;  /* 0x0000000411107825 */ /* 0x000fc800078e0012 */
[C---:B------:R-:W-:Y:S02]  /*0720*/  IMAD.IADD R13, R27.reuse, 0x1, R6 ;  /* 0x000000011b0d7824 */ /* 0x040fe400078e0206 */
[----:B------:R-:W-:Y:S01]  /*0730*/  IMAD.WIDE.U32 R26, R27, 0x4, R18 ;  /* 0x000000041b1a7825 */ /* 0x000fe200078e0012 */
[----:B------:R-:W0:Y:S02]  /*0740*/  LDG.E R16, desc[UR8][R16.64] ;  /* 0x0000000810107981 */ /* 0x000e24000c1e1900 */
[----:B------:R-:W-:-:S03]  /*0750*/  IADD3 R15, PT, PT, R13, R6, RZ ;  /* 0x000000060d0f7210 */ /* 0x000fc60007ffe0ff */
[----:B------:R-:W0:Y:S01]  /*0760*/  LDG.E R26, desc[UR8][R26.64] ;  /* 0x000000081a1a7981 */ /* 0x000e22000c1e1900 */
[----:B------:R-:W-:-:S04]  /*0770*/  IADD3 R11, PT, PT, R15, R6, RZ ;  /* 0x000000060f0b7210 */ /* 0x000fc80007ffe0ff */
[----:B------:R-:W-:Y:S01]  /*0780*/  IADD3 R9, PT, PT, R11, R6, RZ ;  /* 0x000000060b097210 */ /* 0x000fe20007ffe0ff */
[----:B------:R-:W-:-:S03]  /*0790*/  IMAD.WIDE.U32 R12, R13, 0x4, R18 ;  /* 0x000000040d0c7825 */ /* 0x000fc600078e0012 */
[-C--:B------:R-:W-:Y:S01]  /*07a0*/  IADD3 R23, PT, PT, R9, R6.reuse, RZ ;  /* 0x0000000609177210 */ /* 0x080fe20007ffe0ff */
[--C-:B------:R-:W-:Y:S02]  /*07b0*/  IMAD.WIDE.U32 R14, R15, 0x4, R18.reuse ;  /* 0x000000040f0e7825 */ /* 0x100fe400078e0012 */
[----:B------:R-:W2:Y:S01]  /*07c0*/  LDG.E R12, desc[UR8][R12.64] ;  /* 0x000000080c0c7981 */ /* 0x000ea2000c1e1900 */
[----:B------:R-:W-:Y:S01]  /*07d0*/  IADD3 R25, PT, PT, R23, R6, RZ ;  /* 0x0000000617197210 */ /* 0x000fe20007ffe0ff */
[--C-:B------:R-:W-:Y:S02]  /*07e0*/  IMAD.WIDE.U32 R10, R11, 0x4, R18.reuse ;  /* 0x000000040b0a7825 */ /* 0x100fe400078e0012 */
[----:B------:R-:W2:Y:S02]  /*07f0*/  LDG.E R14, desc[UR8][R14.64] ;  /* 0x000000080e0e7981 */ /* 0x000ea4000c1e1900 */
[--C-:B------:R-:W-:Y:S02]  /*0800*/  IMAD.WIDE.U32 R8, R9, 0x4, R18.reuse ;  /* 0x0000000409087825 */ /* 0x100fe400078e0012 */
[----:B------:R-:W3:Y:S02]  /*0810*/  LDG.E R11, desc[UR8][R10.64] ;  /* 0x000000080a0b7981 */ /* 0x000ee4000c1e1900 */
[----:B------:R-:W-:-:S02]  /*0820*/  IMAD.WIDE.U32 R22, R23, 0x4, R18 ;  /* 0x0000000417167825 */ /* 0x000fc400078e0012 */
[----:B------:R-:W3:Y:S02]  /*0830*/  LDG.E R8, desc[UR8][R8.64] ;  /* 0x0000000808087981 */ /* 0x000ee4000c1e1900 */
[----:B------:R-:W-:Y:S02]  /*0840*/  IMAD.WIDE.U32 R24, R25, 0x4, R18 ;  /* 0x0000000419187825 */ /* 0x000fe400078e0012 */
[----:B------:R-:W4:Y:S04]  /*0850*/  LDG.E R23, desc[UR8][R22.64] ;  /* 0x0000000816177981 */ /* 0x000f28000c1e1900 */
[----:B------:R-:W4:Y:S01]  /*0860*/  LDG.E R24, desc[UR8][R24.64] ;  /* 0x0000000818187981 */ /* 0x000f22000c1e1900 */
[----:B------:R-:W-:Y:S01]  /*0870*/  UIADD3 UR4, UPT, UPT, UR4, 0x8, URZ ;  /* 0x0000000804047890 */ /* 0x000fe2000fffe0ff */
[----:B0-----:R-:W-:-:S04]  /*0880*/  IADD3 R21, PT, PT, R26, R21, R16 ;  /* 0x000000151a157210 */ /* 0x001fc80007ffe010 */
[----:B--2---:R-:W-:-:S04]  /*0890*/  IADD3 R12, PT, PT, R14, R21, R12 ;  /* 0x000000150e0c7210 */ /* 0x004fc80007ffe00c */
[----:B---3--:R-:W-:-:S04]  /*08a0*/  IADD3 R12, PT, PT, R8, R12, R11 ;  /* 0x0000000c080c7210 */ /* 0x008fc80007ffe00b */
[----:B----4-:R-:W-:-:S07]  /*08b0*/  IADD3 R21, PT, PT, R24, R12, R23 ;  /* 0x0000000c18157210 */ /* 0x010fce0007ffe017 */
.L_x_4:
        /* <DEDUP_REMOVED lines=9> */
[--C-:B------:R-:W-:Y:S01]  /*0950*/  IMAD.WIDE.U32 R10, R11, 0x4, R18.reuse ;  /* 0x000000040b0a7825 */ /* 0x100fe200078e0012 */
[----:B------:R-:W0:Y:S02]  /*0960*/  LDG.E R8, desc[UR8][R8.64] ;  /* 0x0000000808087981 */ /* 0x000e24000c1e1900 */
[C---:B------:R-:W-:Y:S01]  /*0970*/  IADD3 R15, PT, PT, R13.reuse, R6, RZ ;  /* 0x000000060d0f7210 */ /* 0x040fe20007ffe0ff */
[--C-:B------:R-:W-:Y:S02]  /*0980*/  IMAD.WIDE.U32 R12, R13, 0x4, R18.reuse ;  /* 0x000000040d0c7825 */ /* 0x100fe400078e0012 */
[----:B------:R-:W0:Y:S02]  /*0990*/  LDG.E R10, desc[UR8][R10.64] ;  /* 0x000000080a0a7981 */ /* 0x000e24000c1e1900 */
[----:B------:R-:W-:-:S02]  /*09a0*/  IMAD.WIDE.U32 R14, R15, 0x4, R18 ;  /* 0x000000040f0e7825 */ /* 0x000fc400078e0012 */
[----:B------:R-:W2:Y:S04]  /*09b0*/  LDG.E R12, desc[UR8][R12.64] ;  /* 0x000000080c0c7981 */ /* 0x000ea8000c1e1900 */
[----:B------:R-:W2:Y:S01]  /*09c0*/  LDG.E R14, desc[UR8][R14.64] ;  /* 0x000000080e0e7981 */ /* 0x000ea2000c1e1900 */
[----:B------:R-:W-:Y:S01]  /*09d0*/  UIADD3 UR4, UPT, UPT, UR4, 0x4, URZ ;  /* 0x0000000404047890 */ /* 0x000fe2000fffe0ff */
[----:B0-----:R-:W-:-:S04]  /*09e0*/  IADD3 R21, PT, PT, R10, R21, R8 ;  /* 0x000000150a157210 */ /* 0x001fc80007ffe008 */
[----:B--2---:R-:W-:-:S07]  /*09f0*/  IADD3 R21, PT, PT, R14, R21, R12 ;  /* 0x000000150e157210 */ /* 0x004fce0007ffe00c */
.L_x_5:
[----:B------:R-:W-:Y:S05]  /*0a00*/  BRA.U !UP1, `(.L_x_3) ;  /* 0x0000000109247547 */ /* 0x000fea000b800000 */
[----:B-1----:R-:W-:Y:S01]  /*0a10*/  IMAD R3, R6, UR4, R3 ;  /* 0x0000000406037c24 */ /* 0x002fe2000f8e0203 */
[----:B------:R-:W-:-:S12]  /*0a20*/  UIADD3 UR5, UPT, UPT, -UR5, URZ, URZ ;  /* 0x000000ff05057290 */ /* 0x000fd8000fffe1ff */
.L_x_6:
[----:B------:R-:W-:-:S06]  /*0a30*/  IMAD.WIDE.U32 R8, R3, 0x4, R18 ;  /* 0x0000000403087825 */ /* 0x000fcc00078e0012 */
[----:B------:R-:W0:Y:S01]  /*0a40*/  LDG.E R8, desc[UR8][R8.64] ;  /* 0x0000000808087981 */ /* 0x000e22000c1e1900 */
[----:B------:R-:W-:Y:S01]  /*0a50*/  UIADD3 UR5, UPT, UPT, UR5, 0x1, URZ ;  /* 0x0000000105057890 */ /* 0x000fe2000fffe0ff */
[----:B------:R-:W-:-:S03]  /*0a60*/  IADD3 R3, PT, PT, R6, R3, RZ ;  /* 0x0000000306037210 */ /* 0x000fc60007ffe0ff */
[----:B------:R-:W-:Y:S01]  /*0a70*/  UISETP.NE.AND UP0, UPT, UR5, URZ, UPT ;  /* 0x000000ff0500728c */ /* 0x000fe2000bf05270 */
[----:B0-----:R-:W-:-:S08]  /*0a80*/  IADD3 R21, PT, PT, R8, R21, RZ ;  /* 0x0000001508157210 */ /* 0x001fd00007ffe0ff */
[----:B------:R-:W-:Y:S05]  /*0a90*/  BRA.U UP0, `(.L_x_6) ;  /* 0xfffffffd00e47547 */ /* 0x000fea000b83ffff */
.L_x_3:
[----:B------:R2:W-:Y:S02]  /*0aa0*/  STS [R4], R21 ;  /* 0x0000001504007388 */ /* 0x0005e40000000800 */
.L_x_0:
[----:B------:R-:W3:Y:S01]  /*0ab0*/  LDCU UR4, c[0x0][0x360] ;  /* 0x00006c00ff0477ac */ /* 0x000ee20008000800 */
[----:B------:R-:W-:Y:S01]  /*0ac0*/  BAR.SYNC.DEFER_BLOCKING 0x0 ;  /* 0x0000000000007b1d */ /* 0x000fe20000010000 */
[----:B------:R-:W-:Y:S01]  /*0ad0*/  ISETP.NE.AND P0, PT, R2, RZ, PT ;  /* 0x000000ff0200720c */ /* 0x000fe20003f05270 */
[----:B---3--:R-:W-:-:S09]  /*0ae0*/  UISETP.GE.U32.AND UP0, UPT, UR4, 0x2, UPT ;  /* 0x000000020400788c */ /* 0x008fd2000bf06070 */
[----:B------:R-:W-:Y:S05]  /*0af0*/  BRA.U !UP0, `(.L_x_7) ;  /* 0x0000000108307547 */ /* 0x000fea000b800000 */
[----:B------:R-:W-:-:S07]  /*0b00*/  MOV R3, UR4 ;  /* 0x0000000400037c02 */ /* 0x000fce0008000f00 */
.L_x_8:
[----:B------:R-:W-:-:S04]  /*0b10*/  SHF.R.U32.HI R9, RZ, 0x1, R3 ;  /* 0x00000001ff097819 */ /* 0x000fc80000011603 */
[----:B------:R-:W-:-:S13]  /*0b20*/  ISETP.GE.U32.AND P1, PT, R2, R9, PT ;  /* 0x000000090200720c */ /* 0x000fda0003f26070 */
[----:B------:R-:W-:Y:S01]  /*0b30*/  @!P1 LEA R5, R9, R4, 0x2 ;  /* 0x0000000409059211 */ /* 0x000fe200078e10ff */
[----:B-1----:R-:W-:Y:S05]  /*0b40*/  @!P1 LDS R6, [R4] ;  /* 0x0000000004069984 */ /* 0x002fea0000000800 */
[----:B------:R-:W1:Y:S02]  /*0b50*/  @!P1 LDS R5, [R5] ;  /* 0x0000000005059984 */ /* 0x000e640000000800 */
[----:B-1----:R-:W-:-:S05]  /*0b60*/  @!P1 IADD3 R7, PT, PT, R5, R6, RZ ;  /* 0x0000000605079210 */ /* 0x002fca0007ffe0ff */
[----:B------:R3:W-:Y:S01]  /*0b70*/  @!P1 STS [R4], R7 ;  /* 0x0000000704009388 */ /* 0x0007e20000000800 */
[----:B------:R-:W-:Y:S01]  /*0b80*/  BAR.SYNC.DEFER_BLOCKING 0x0 ;  /* 0x0000000000007b1d */ /* 0x000fe20000010000 */
[----:B------:R-:W-:Y:S02]  /*0b90*/  ISETP.GT.U32.AND P1, PT, R3, 0x3, PT ;  /* 0x000000030300780c */ /* 0x000fe40003f24070 */
[----:B------:R-:W-:-:S11]  /*0ba0*/  MOV R3, R9 ;  /* 0x0000000900037202 */ /* 0x000fd60000000f00 */
[----:B---3--:R-:W-:Y:S05]  /*0bb0*/  @P1 BRA `(.L_x_8) ;  /* 0xfffffffc00d41947 */ /* 0x008fea000383ffff */
.L_x_7:
[----:B------:R-:W-:Y:S05]  /*0bc0*/  @P0 EXIT ;  /* 0x000000000000094d */ /* 0x000fea0003800000 */
[----:B------:R-:W3:Y:S01]  /*0bd0*/  S2UR UR5, SR_CgaCtaId ;  /* 0x00000000000579c3 */ /* 0x000ee20000008800 */
[----:B------:R-:W-:-:S07]  /*0be0*/  UMOV UR4, 0x400 ;  /* 0x0000040000047882 */ /* 0x000fce0000000000 */
[----:B------:R-:W4:Y:S01]  /*0bf0*/  LDC.64 R2, c[0x0][0x380] ;  /* 0x0000e000ff027b82 */ /* 0x000f220000000a00 */
[----:B---3--:R-:W-:Y:S01]  /*0c00*/  ULEA UR4, UR5, UR4, 0x18 ;  /* 0x0000000405047291 */ /* 0x008fe2000f8ec0ff */
[----:B----4-:R-:W-:-:S08]  /*0c10*/  IMAD.WIDE.U32 R2, R0, 0x4, R2 ;  /* 0x0000000400027825 */ /* 0x010fd000078e0002 */
[----:B------:R-:W3:Y:S04]  /*0c20*/  LDS R5, [UR4] ;  /* 0x00000004ff057984 */ /* 0x000ee80008000800 */
[----:B---3--:R-:W-:Y:S01]  /*0c30*/  STG.E desc[UR8][R2.64], R5 ;  /* 0x0000000502007986 */ /* 0x008fe2000c101908 */
[----:B------:R-:W-:Y:S05]  /*0c40*/  EXIT ;  /* 0x000000000000794d */ /* 0x000fea0003800000 */
.L_x_9:
[----:B------:R-:W-:-:S00]  /*0c50*/  BRA `(.L_x_9) ;  /* 0xfffffffc00fc7947 */ /* 0x000fc0000383ffff */
[----:B------:R-:W-:-:S00]  /*0c60*/  NOP ;  /* 0x0000000000007918 */ /* 0x000fc00000000000 */
        /* <DEDUP_REMOVED lines=9> */
.L_x_13:


//--------------------- .text._Z14make_iterationPKiS0_iiPiS1_ --------------------------
	.section	.text._Z14make_iterationPKiS0_iiPiS1_,"ax",@progbits
	.align	128
        .global         _Z14make_iterationPKiS0_iiPiS1_
        .type           _Z14make_iterationPKiS0_iiPiS1_,@function
        .size           _Z14make_iterationPKiS0_iiPiS1_,(.L_x_14 - _Z14make_iterationPKiS0_iiPiS1_)
        .other          _Z14make_iterationPKiS0_iiPiS1_,@"STO_CUDA_ENTRY STV_DEFAULT"
_Z14make_iterationPKiS0_iiPiS1_:
.text._Z14make_iterationPKiS0_iiPiS1_:
[----:B------:R-:W-:Y:S01]  /*0000*/  LDC R1, c[0x0][0x37c] ;  /* 0x0000df00ff017b82 */ /* 0x000fe20000000800 */
[----:B------:R-:W0:Y:S01]  /*0010*/  S2R R0, SR_TID.X ;  /* 0x0000000000007919 */ /* 0x000e220000002100 */
[----:B------:R-:W0:Y:S06]  /*0020*/  LDCU UR6, c[0x0][0x360] ;  /* 0x00006c00ff0677ac */ /* 0x000e2c0008000800 */
[----:B------:R-:W1:Y:S01]  /*0030*/  S2UR UR8, SR_CTAID.Y ;  /* 0x00000000000879c3 */ /* 0x000e620000002600 */
[----:B------:R-:W0:Y:S01]  /*0040*/  S2R R7, SR_CTAID.X ;  /* 0x0000000000077919 */ /* 0x000e220000002500 */
[----:B------:R-:W-:Y:S01]  /*0050*/  UMOV UR4, 0x400 ;  /* 0x0000040000047882 */ /* 0x000fe20000000000 */
[----:B------:R-:W1:Y:S05]  /*0060*/  S2R R9, SR_TID.Y ;  /* 0x0000000000097919 */ /* 0x000e6a0000002200 */
[----:B------:R-:W1:Y:S08]  /*0070*/  LDC R20, c[0x0][0x364] ;  /* 0x0000d900ff147b82 */ /* 0x000e700000000800 */
[----:B------:R-:W2:Y:S08]  /*0080*/  LDC R18, c[0x0][0x390] ;  /* 0x0000e400ff127b82 */ /* 0x000eb00000000800 */
[----:B------:R-:W3:Y:S01]  /*0090*/  S2UR UR5, SR_CgaCtaId ;  /* 0x00000000000579c3 */ /* 0x000ee20000008800 */
[----:B0-----:R-:W-:-:S02]  /*00a0*/  IMAD R19, R7, UR6, R0 ;  /* 0x0000000607137c24 */ /* 0x001fc4000f8e0200 */
[----:B-1----:R-:W-:Y:S02]  /*00b0*/  IMAD R20, R20, UR8, R9 ;  /* 0x0000000814147c24 */ /* 0x002fe4000f8e0209 */
[----:B------:R-:W-:-:S03]  /*00c0*/  IMAD R21, R9, UR6, R0 ;  /* 0x0000000609157c24 */ /* 0x000fc6000f8e0200 */
[----:B------:R-:W-:-:S04]  /*00d0*/  VIMNMX R3, PT, PT, R20, R19, !PT ;  /* 0x0000001314037248 */ /* 0x000fc80007fe0100 */
[----:B--2---:R-:W-:Y:S01]  /*00e0*/  ISETP.GE.AND P0, PT, R3, R18, PT ;  /* 0x000000120300720c */ /* 0x004fe20003f06270 */
[----:B---3--:R-:W-:-:S06]  /*00f0*/  ULEA UR4, UR5, UR4, 0x18 ;  /* 0x0000000405047291 */ /* 0x008fcc000f8ec0ff */
[----:B------:R-:W-:-:S05]  /*0100*/  LEA R6, R21, UR4, 0x2 ;  /* 0x0000000415067c11 */ /* 0x000fca000f8e10ff */
[----:B------:R0:W-:Y:S01]  /*0110*/  STS [R6], RZ ;  /* 0x000000ff06007388 */ /* 0x0001e20000000800 */
[----:B------:R-:W-:Y:S05]  /*0120*/  @P0 EXIT ;  /* 0x000000000000094d */ /* 0x000fea0003800000 */
[----:B------:R-:W1:Y:S01]  /*0130*/  LDC.64 R2, c[0x0][0x388] ;  /* 0x0000e200ff027b82 */ /* 0x000e620000000a00 */
[----:B------:R-:W2:Y:S01]  /*0140*/  LDCU.64 UR6, c[0x0][0x358] ;  /* 0x00006b00ff0677ac */ /* 0x000ea20008000a00 */
[----:B------:R-:W-:-:S06]  /*0150*/  IMAD R11, R20, R18, R19 ;  /* 0x00000012140b7224 */ /* 0x000fcc00078e0213 */
[----:B------:R-:W3:Y:S01]  /*0160*/  LDC.64 R4, c[0x0][0x398] ;  /* 0x0000e600ff047b82 */ /* 0x000ee20000000a00 */
[----:B-1----:R-:W-:-:S06]  /*0170*/  IMAD.WIDE R12, R11, 0x4, R2 ;  /* 0x000000040b0c7825 */ /* 0x002fcc00078e0202 */
[----:B--2---:R-:W2:Y:S01]  /*0180*/  LDG.E R12, desc[UR6][R12.64] ;  /* 0x000000060c0c7981 */ /* 0x004ea2000c1e1900 */
[----:B------:R-:W-:Y:S01]  /*0190*/  BSSY.RECONVERGENT B0, `(.L_x_10) ;  /* 0x000005d000007945 */ /* 0x000fe20003800200 */
[----:B------:R-:W-:Y:S01]  /*01a0*/  ISETP.GT.U32.AND P4, PT, R21, 0x1ff, PT ;  /* 0x000001ff1500780c */ /* 0x000fe20003f84070 */
[----:B---3--:R-:W-:Y:S01]  /*01b0*/  IMAD.WIDE R4, R11, 0x4, R4 ;  /* 0x000000040b047825 */ /* 0x008fe200078e0204 */
[----:B--2---:R-:W-:-:S13]  /*01c0*/  ISETP.GE.AND P0, PT, R12, 0x1, PT ;  /* 0x000000010c00780c */ /* 0x004fda0003f06270 */
[----:B------:R-:W-:-:S05]  /*01d0*/  @P0 VIADD R8, R12, 0xffffffff ;  /* 0xffffffff0c080836 */ /* 0x000fca0000000000 */
[----:B------:R-:W-:-:S04]  /*01e0*/  @P0 ISETP.NE.AND P1, PT, R8, RZ, PT ;  /* 0x000000ff0800020c */ /* 0x000fc80003f25270 */
[----:B------:R-:W-:Y:S01]  /*01f0*/  @P0 SEL R15, R8, 0xffffffe2, P1 ;  /* 0xffffffe2080f0807 */ /* 0x000fe20000800000 */
[----:B------:R-:W-:Y:S08]  /*0200*/  @P0 BRA `(.L_x_11) ;  /* 0x0000000400540947 */ /* 0x000ff00003800000 */
[----:B------:R-:W-:-:S13]  /*0210*/  ISETP.GT.AND P0, PT, R12, -0x1, PT ;  /* 0xffffffff0c00780c */ /* 0x000fda0003f04270 */
[----:B------:R-:W-:Y:S01]  /*0220*/  @!P0 VIADD R15, R12, 0x1 ;  /* 0x000000010c0f8836 */ /* 0x000fe20000000000 */
[----:B------:R-:W-:Y:S06]  /*0230*/  @!P0 BRA `(.L_x_11) ;  /* 0x0000000400488947 */ /* 0x000fec0003800000 */
[----:B------:R-:W1:Y:S01]  /*0240*/  LDCU.64 UR10, c[0x0][0x388] ;  /* 0x00007100ff0a77ac */ /* 0x000e620008000a00 */
[C---:B------:R-:W-:Y:S01]  /*0250*/  VIADD R17, R20.reuse, 0xffffffff ;  /* 0xffffffff14117836 */ /* 0x040fe20000000000 */
[-C--:B------:R-:W-:Y:S01]  /*0260*/  ISETP.GT.AND P0, PT, R19, R18.reuse, PT ;  /* 0x000000121300720c */ /* 0x080fe20003f04270 */
[-C--:B------:R-:W-:Y:S01]  /*0270*/  IMAD R22, R20, R18.reuse, -R18 ;  /* 0x0000001214167224 */ /* 0x080fe200078e0a12 */
[----:B------:R-:W-:Y:S02]  /*0280*/  SHF.R.S32.HI R13, RZ, 0x1f, R19 ;  /* 0x0000001fff0d7819 */ /* 0x000fe40000011413 */
[----:B------:R-:W-:Y:S02]  /*0290*/  ISETP.GE.U32.AND P3, PT, R17, R18, PT ;  /* 0x000000121100720c */ /* 0x000fe40003f66070 */
[C---:B------:R-:W-:Y:S02]  /*02a0*/  ISETP.LT.OR P0, PT, R19.reuse, 0x1, P0 ;  /* 0x000000011300780c */ /* 0x040fe40000701670 */
[----:B------:R-:W-:-:S02]  /*02b0*/  ISETP.LT.OR P3, PT, R19, RZ, P3 ;  /* 0x000000ff1300720c */ /* 0x000fc40001f61670 */
[----:B------:R-:W-:Y:S02]  /*02c0*/  IADD3 R8, P1, PT, R19, R22, RZ ;  /* 0x0000001613087210 */ /* 0x000fe40007f3e0ff */
[-C--:B------:R-:W-:Y:S02]  /*02d0*/  ISETP.GE.U32.OR P2, PT, R17, R18.reuse, P0 ;  /* 0x000000121100720c */ /* 0x080fe40000746470 */
[----:B------:R-:W-:Y:S02]  /*02e0*/  LEA.HI.X.SX32 R13, R22, R13, 0x1, P1 ;  /* 0x0000000d160d7211 */ /* 0x000fe400008f0eff */
[C---:B-1----:R-:W-:Y:S02]  /*02f0*/  LEA R12, P1, R8.reuse, UR10, 0x2 ;  /* 0x0000000a080c7c11 */ /* 0x042fe4000f8210ff */
[C---:B------:R-:W-:Y:S02]  /*0300*/  IADD3 R10, PT, PT, R19.reuse, 0x1, RZ ;  /* 0x00000001130a7810 */ /* 0x040fe40007ffe0ff */
[----:B------:R-:W-:Y:S01]  /*0310*/  LEA.HI.X R13, R8, UR11, R13, 0x2, P1 ;  /* 0x0000000b080d7c11 */ /* 0x000fe200088f140d */
[----:B------:R-:W-:Y:S01]  /*0320*/  @!P3 IMAD.IADD R15, R19, 0x1, R22 ;  /* 0x00000001130fb824 */ /* 0x000fe200078e0216 */
[----:B------:R-:W-:-:S03]  /*0330*/  ISETP.GE.AND P1, PT, R10, R18, PT ;  /* 0x000000120a00720c */ /* 0x000fc60003f26270 */
[----:B------:R-:W-:Y:S01]  /*0340*/  @!P3 IMAD.WIDE R14, R15, 0x4, R2 ;  /* 0x000000040f0eb825 */ /* 0x000fe200078e0202 */
[----:B------:R-:W2:Y:S01]  /*0350*/  @!P2 LDG.E R8, desc[UR6][R12.64+-0x4] ;  /* 0xfffffc060c08a981 */ /* 0x000ea2000c1e1900 */
[----:B------:R-:W-:-:S04]  /*0360*/  ISETP.LT.OR P1, PT, R19, -0x1, P1 ;  /* 0xffffffff1300780c */ /* 0x000fc80000f21670 */
[----:B------:R1:W3:Y:S01]  /*0370*/  @!P3 LDG.E R14, desc[UR6][R14.64] ;  /* 0x000000060e0eb981 */ /* 0x0002e2000c1e1900 */
[----:B------:R-:W-:-:S13]  /*0380*/  ISETP.GE.U32.OR P5, PT, R17, R18, P1 ;  /* 0x000000121100720c */ /* 0x000fda0000fa6470 */
[----:B------:R4:W5:Y:S01]  /*0390*/  @!P5 LDG.E R24, desc[UR6][R12.64+0x4] ;  /* 0x000004060c18d981 */ /* 0x000962000c1e1900 */
[----:B------:R-:W-:Y:S02]  /*03a0*/  @!P0 VIADD R17, R11, 0xffffffff ;  /* 0xffffffff0b118836 */ /* 0x000fe40000000000 */
[----:B------:R-:W-:Y:S02]  /*03b0*/  VIADD R23, R20, 0x1 ;  /* 0x0000000114177836 */ /* 0x000fe40000000000 */
[----:B------:R-:W-:-:S04]  /*03c0*/  @!P0 IMAD.WIDE.U32 R16, R17, 0x4, R2 ;  /* 0x0000000411108825 */ /* 0x000fc800078e0002 */
[----:B-1----:R-:W-:Y:S02]  /*03d0*/  @!P1 VIADD R15, R11, 0x1 ;  /* 0x000000010b0f9836 */ /* 0x002fe40000000000 */
[----:B------:R1:W5:Y:S01]  /*03e0*/  @!P0 LDG.E R16, desc[UR6][R16.64] ;  /* 0x0000000610108981 */ /* 0x000362000c1e1900 */
[----:B------:R-:W-:Y:S02]  /*03f0*/  IMAD R22, R18, 0x2, R22 ;  /* 0x0000000212167824 */ /* 0x000fe400078e0216 */
[----:B----4-:R-:W-:-:S05]  /*0400*/  @!P1 IMAD.WIDE.U32 R12, R15, 0x4, R2 ;  /* 0x000000040f0c9825 */ /* 0x010fca00078e0002 */
[----:B------:R4:W4:Y:S01]  /*0410*/  @!P1 LDG.E R20, desc[UR6][R12.64] ;  /* 0x000000060c149981 */ /* 0x000922000c1e1900 */
[----:B--2---:R-:W-:Y:S01]  /*0420*/  @!P2 ISETP.GT.AND P6, PT, R8, RZ, PT ;  /* 0x000000ff0800a20c */ /* 0x004fe20003fc4270 */
[----:B------:R-:W-:-:S03]  /*0430*/  IMAD.MOV.U32 R8, RZ, RZ, RZ ;  /* 0x000000ffff087224 */ /* 0x000fc600078e00ff */
[----:B------:R-:W-:Y:S02]  /*0440*/  @!P2 SEL R8, RZ, 0x1, !P6 ;  /* 0x00000001ff08a807 */ /* 0x000fe40007000000 */
[----:B---3--:R-:W-:Y:S02]  /*0450*/  ISETP.GT.OR P2, PT, R14, RZ, P3 ;  /* 0x000000ff0e00720c */ /* 0x008fe40001f44670 */
[----:B------:R-:W-:Y:S02]  /*0460*/  ISETP.GE.U32.OR P6, PT, R23, R18, P0 ;  /* 0x000000121700720c */ /* 0x000fe400007c6470 */
[----:B------:R-:W-:-:S09]  /*0470*/  @!P3 IADD3 R14, PT, PT, R8, 0x1, RZ ;  /* 0x00000001080eb810 */ /* 0x000fd20007ffe0ff */
[----:B------:R-:W-:Y:S01]  /*0480*/  @!P2 IMAD.MOV R14, RZ, RZ, R8 ;  /* 0x000000ffff0ea224 */ /* 0x000fe200078e0208 */
[----:B------:R-:W-:-:S03]  /*0490*/  ISETP.GE.U32.AND P2, PT, R23, R18, PT ;  /* 0x000000121700720c */ /* 0x000fc60003f46070 */
[----:B------:R-:W-:Y:S01]  /*04a0*/  @!P3 IMAD.MOV.U32 R8, RZ, RZ, R14 ;  /* 0x000000ffff08b224 */ /* 0x000fe200078e000e */
[----:B-----5:R-:W-:Y:S02]  /*04b0*/  ISETP.GT.OR P3, PT, R24, RZ, P5 ;  /* 0x000000ff1800720c */ /* 0x020fe40002f64670 */
[C---:B------:R-:W-:Y:S02]  /*04c0*/  ISETP.LT.OR P2, PT, R19.reuse, RZ, P2 ;  /* 0x000000ff1300720c */ /* 0x040fe40001741670 */
[----:B------:R-:W-:Y:S01]  /*04d0*/  @!P6 IADD3 R15, PT, PT, R19, -0x1, R22 ;  /* 0xffffffff130fe810 */ /* 0x000fe20007ffe016 */
[----:B-1----:R-:W-:-:S04]  /*04e0*/  @!P5 VIADD R17, R8, 0x1 ;  /* 0x000000010811d836 */ /* 0x002fc80000000000 */
[----:B------:R-:W-:-:S04]  /*04f0*/  @!P6 IMAD.WIDE.U32 R14, R15, 0x4, R2 ;  /* 0x000000040f0ee825 */ /* 0x000fc800078e0002 */
[----:B------:R-:W-:Y:S02]  /*0500*/  @!P3 IADD3 R17, PT, PT, R8, RZ, RZ ;  /* 0x000000ff0811b210 */ /* 0x000fe40007ffe0ff */
[----:B------:R-:W-:Y:S01]  /*0510*/  ISETP.GE.U32.OR P3, PT, R23, R18, P1 ;  /* 0x000000121700720c */ /* 0x000fe20000f66470 */
[----:B------:R-:W2:Y:S01]  /*0520*/  @!P6 LDG.E R14, desc[UR6][R14.64] ;  /* 0x000000060e0ee981 */ /* 0x000ea2000c1e1900 */
[----:B----4-:R-:W-:Y:S02]  /*0530*/  @!P2 IMAD.IADD R13, R11, 0x1, R18 ;  /* 0x000000010b0da824 */ /* 0x010fe400078e0212 */
[----:B------:R-:W1:Y:S02]  /*0540*/  LDC.64 R18, c[0x0][0x380] ;  /* 0x0000e000ff127b82 */ /* 0x000e640000000a00 */
[----:B------:R-:W-:-:S06]  /*0550*/  @!P2 IMAD.WIDE.U32 R12, R13, 0x4, R2 ;  /* 0x000000040d0ca825 */ /* 0x000fcc00078e0002 */
[----:B------:R-:W3:Y:S01]  /*0560*/  @!P2 LDG.E R12, desc[UR6][R12.64] ;  /* 0x000000060c0ca981 */ /* 0x000ee2000c1e1900 */
[----:B------:R-:W-:-:S04]  /*0570*/  @!P3 IMAD.IADD R23, R10, 0x1, R22 ;  /* 0x000000010a17b824 */ /* 0x000fc800078e0216 */
[----:B------:R-:W-:-:S06]  /*0580*/  @!P3 IMAD.WIDE.U32 R2, R23, 0x4, R2 ;  /* 0x000000041702b825 */ /* 0x000fcc00078e0002 */
[----:B------:R4:W5:Y:S01]  /*0590*/  @!P3 LDG.E R2, desc[UR6][R2.64] ;  /* 0x000000060202b981 */ /* 0x000962000c1e1900 */
[----:B-1----:R-:W-:-:S06]  /*05a0*/  IMAD.WIDE R18, R11, 0x4, R18 ;  /* 0x000000040b127825 */ /* 0x002fcc00078e0212 */
[----:B------:R-:W5:Y:S01]  /*05b0*/  LDG.E R19, desc[UR6][R18.64] ;  /* 0x0000000612137981 */ /* 0x000f62000c1e1900 */
[----:B------:R-:W-:Y:S01]  /*05c0*/  @!P5 IMAD.MOV.U32 R8, RZ, RZ, R17 ;  /* 0x000000ffff08d224 */ /* 0x000fe200078e0011 */
[----:B------:R-:W-:-:S03]  /*05d0*/  ISETP.GT.OR P5, PT, R16, RZ, P0 ;  /* 0x000000ff1000720c */ /* 0x000fc600007a4670 */
[----:B------:R-:W-:-:S10]  /*05e0*/  @!P0 VIADD R10, R8, 0x1 ;  /* 0x00000001080a8836 */ /* 0x000fd40000000000 */
[----:B------:R-:W-:Y:S02]  /*05f0*/  @!P5 IADD3 R10, PT, PT, R8, RZ, RZ ;  /* 0x000000ff080ad210 */ /* 0x000fe40007ffe0ff */
[----:B------:R-:W-:-:S03]  /*0600*/  ISETP.GT.OR P5, PT, R20, RZ, P1 ;  /* 0x000000ff1400720c */ /* 0x000fc60000fa4670 */
[----:B------:R-:W-:-:S04]  /*0610*/  @!P0 IMAD.MOV.U32 R8, RZ, RZ, R10 ;  /* 0x000000ffff088224 */ /* 0x000fc800078e000a */
[----:B------:R-:W-:-:S06]  /*0620*/  @!P1 VIADD R10, R8, 0x1 ;  /* 0x00000001080a9836 */ /* 0x000fcc0000000000 */
[----:B------:R-:W-:-:S05]  /*0630*/  @!P5 IMAD.MOV R10, RZ, RZ, R8 ;  /* 0x000000ffff0ad224 */ /* 0x000fca00078e0208 */
[----:B------:R-:W-:-:S05]  /*0640*/  @!P1 MOV R8, R10 ;  /* 0x0000000a00089202 */ /* 0x000fca0000000f00 */
[----:B----4-:R-:W-:Y:S02]  /*0650*/  @!P6 VIADD R3, R8, 0x1 ;  /* 0x000000010803e836 */ /* 0x010fe40000000000 */
[----:B------:R-:W-:Y:S01]  /*0660*/  IMAD.MOV.U32 R15, RZ, RZ, RZ ;  /* 0x000000ffff0f7224 */ /* 0x000fe200078e00ff */
[----:B--2---:R-:W-:Y:S02]  /*0670*/  ISETP.GT.OR P0, PT, R14, RZ, P6 ;  /* 0x000000ff0e00720c */ /* 0x004fe40003704670 */
[----:B---3--:R-:W-:-:S11]  /*0680*/  ISETP.GT.OR P1, PT, R12, RZ, P2 ;  /* 0x000000ff0c00720c */ /* 0x008fd60001724670 */
[----:B------:R-:W-:-:S04]  /*0690*/  @!P0 IMAD.MOV R3, RZ, RZ, R8 ;  /* 0x000000ffff038224 */ /* 0x000fc800078e0208 */
[----:B------:R-:W-:Y:S01]  /*06a0*/  @!P6 IMAD.MOV.U32 R8, RZ, RZ, R3 ;  /* 0x000000ffff08e224 */ /* 0x000fe200078e0003 */
[----:B-----5:R-:W-:-:S04]  /*06b0*/  ISETP.GT.OR P0, PT, R2, RZ, P3 ;  /* 0x000000ff0200720c */ /* 0x020fc80001f04670 */
[----:B------:R-:W-:Y:S01]  /*06c0*/  @!P2 IADD3 R3, PT, PT, R8, 0x1, RZ ;  /* 0x000000010803a810 */ /* 0x000fe20007ffe0ff */
[----:B------:R-:W-:-:S04]  /*06d0*/  @!P1 IMAD.MOV R3, RZ, RZ, R8 ;  /* 0x000000ffff039224 */ /* 0x000fc800078e0208 */
[----:B------:R-:W-:-:S04]  /*06e0*/  @!P2 IMAD.MOV.U32 R8, RZ, RZ, R3 ;  /* 0x000000ffff08a224 */ /* 0x000fc800078e0003 */
[C---:B------:R-:W-:Y:S01]  /*06f0*/  @!P3 VIADD R2, R8.reuse, 0x1 ;  /* 0x000000010802b836 */ /* 0x040fe20000000000 */
[----:B------:R-:W-:-:S05]  /*0700*/  @!P0 IADD3 R2, PT, PT, R8, RZ, RZ ;  /* 0x000000ff08028210 */ /* 0x000fca0007ffe0ff */
[----:B------:R-:W-:-:S05]  /*0710*/  @!P3 IMAD.MOV.U32 R8, RZ, RZ, R2 ;  /* 0x000000ffff08b224 */ /* 0x000fca00078e0002 */
[----:B------:R-:W-:-:S13]  /*0720*/  ISETP.GT.AND P0, PT, R8, R19, PT ;  /* 0x000000130800720c */ /* 0x000fda0003f04270 */
[----:B------:R-:W-:-:S05]  /*0730*/  @P0 IMAD.MOV.U32 R3, RZ, RZ, 0x1 ;  /* 0x00000001ff030424 */ /* 0x000fca00078e00ff */
[----:B------:R1:W-:Y:S01]  /*0740*/  @P0 STS [R6], R3 ;  /* 0x0000000306000388 */ /* 0x0003e20000000800 */
[----:B------:R-:W-:-:S07]  /*0750*/  @P0 MOV R15, 0xa ;  /* 0x0000000a000f0802 */ /* 0x000fce0000000f00 */
.L_x_11:
[----:B------:R-:W-:Y:S05]  /*0760*/  BSYNC.RECONVERGENT B0 ;  /* 0x0000000000007941 */ /* 0x000fea0003800200 */
.L_x_10:
[----:B------:R-:W-:Y:S01]  /*0770*/  STG.E desc[UR6][R4.64], R15 ;  /* 0x0000000f04007986 */ /* 0x000fe2000c101906 */
[----:B------:R-:W-:Y:S01]  /*0780*/  BAR.SYNC.DEFER_BLOCKING 0x0 ;  /* 0x0000000000007b1d */ /* 0x000fe20000010000 */
[C---:B------:R-:W-:Y:S02]  /*0790*/  ISETP.GT.U32.AND P0, PT, R21.reuse, 0xff, PT ;  /* 0x000000ff1500780c */ /* 0x040fe40003f04070 */
[C---:B------:R-:W-:Y:S02]  /*07a0*/  ISETP.GT.U32.AND P1, PT, R21.reuse, 0x7f, PT ;  /* 0x0000007f1500780c */ /* 0x040fe40003f24070 */
[----:B------:R-:W-:Y:S01]  /*07b0*/  ISETP.NE.AND P2, PT, R21, RZ, PT ;  /* 0x000000ff1500720c */ /* 0x000fe20003f45270 */
[----:B------:R-:W-:Y:S04]  /*07c0*/  @!P4 LDS R2, [R6+0x800] ;  /* 0x000800000602c984 */ /* 0x000fe80000000800 */
[----:B-1----:R-:W1:Y:S02]  /*07d0*/  @!P4 LDS R3, [R6] ;  /* 0x000000000603c984 */ /* 0x002e640000000800 */
[----:B-1----:R-:W-:-:S05]  /*07e0*/  @!P4 IMAD.IADD R3, R2, 0x1, R3 ;  /* 0x000000010203c824 */ /* 0x002fca00078e0203 */
[----:B------:R-:W-:Y:S01]  /*07f0*/  @!P4 STS [R6], R3 ;  /* 0x000000030600c388 */ /* 0x000fe20000000800 */
[----:B------:R-:W-:Y:S06]  /*0800*/  BAR.SYNC.DEFER_BLOCKING 0x0 ;  /* 0x0000000000007b1d */ /* 0x000fec0000010000 */
[----:B------:R-:W-:Y:S04]  /*0810*/  @!P0 LDS R2, [R6+0x400] ;  /* 0x0004000006028984 */ /* 0x000fe80000000800 */
[----:B------:R-:W1:Y:S02]  /*0820*/  @!P0 LDS R11, [R6] ;  /* 0x00000000060b8984 */ /* 0x000e640000000800 */
[----:B-1----:R-:W-:-:S05]  /*0830*/  @!P0 IMAD.IADD R11, R2, 0x1, R11 ;  /* 0x00000001020b8824 */ /* 0x002fca00078e020b */
[----:B------:R-:W-:Y:S01]  /*0840*/  @!P0 STS [R6], R11 ;  /* 0x0000000b06008388 */ /* 0x000fe20000000800 */
[----:B------:R-:W-:Y:S01]  /*0850*/  BAR.SYNC.DEFER_BLOCKING 0x0 ;  /* 0x0000000000007b1d */ /* 0x000fe20000010000 */
[----:B------:R-:W-:-:S05]  /*0860*/  ISETP.GT.U32.AND P0, PT, R21, 0x3f, PT ;  /* 0x0000003f1500780c */ /* 0x000fca0003f04070 */
        /* <DEDUP_REMOVED lines=8> */
[----:B-1----:R-:W-:-:S05]  /*08f0*/  @!P0 IADD3 R3, PT, PT, R2, R3, RZ ;  /* 0x0000000302038210 */ /* 0x002fca0007ffe0ff */
        /* <DEDUP_REMOVED lines=26> */
[----:B------:R-:W-:-:S05]  /*0aa0*/  LOP3.LUT P0, RZ, R0, R9, RZ, 0xfc, !PT ;  /* 0x0000000900ff7212 */ /* 0x000fca000780fcff */
[----:B------:R-:W-:Y:S04]  /*0ab0*/  @!P1 LDS R2, [R6+0x8] ;  /* 0x0000080006029984 */ /* 0x000fe80000000800 */
[----:B------:R-:W1:Y:S02]  /*0ac0*/  @!P1 LDS R5, [R6] ;  /* 0x0000000006059984 */ /* 0x000e640000000800 */
[----:B-1----:R-:W-:-:S05]  /*0ad0*/  @!P1 IMAD.IADD R5, R2, 0x1, R5 ;  /* 0x0000000102059824 */ /* 0x002fca00078e0205 */
[----:B------:R-:W-:Y:S01]  /*0ae0*/  @!P1 STS [R6], R5 ;  /* 0x0000000506009388 */ /* 0x000fe20000000800 */
[----:B------:R-:W-:Y:S06]  /*0af0*/  BAR.SYNC.DEFER_BLOCKING 0x0 ;  /* 0x0000000000007b1d */ /* 0x000fec0000010000 */
[----:B------:R-:W-:Y:S04]  /*0b00*/  @!P2 LDS R2, [UR4+0x4] ;  /* 0x00000404ff02a984 */ /* 0x000fe80008000800 */
[----:B------:R-:W1:Y:S02]  /*0b10*/  @!P2 LDS R3, [R6] ;  /* 0x000000000603a984 */ /* 0x000e640000000800 */
[----:B-1----:R-:W-:-:S05]  /*0b20*/  @!P2 IMAD.IADD R3, R2, 0x1, R3 ;  /* 0x000000010203a824 */ /* 0x002fca00078e0203 */
[----:B------:R1:W-:Y:S01]  /*0b30*/  @!P2 STS [R6], R3 ;  /* 0x000000030600a388 */ /* 0x0003e20000000800 */
[----:B------:R-:W-:Y:S06]  /*0b40*/  BAR.SYNC.DEFER_BLOCKING 0x0 ;  /* 0x0000000000007b1d */ /* 0x000fec0000010000 */
[----:B------:R-:W-:Y:S05]  /*0b50*/  @P0 EXIT ;  /* 0x000000000000094d */ /* 0x000fea0003800000 */
[----:B------:R-:W2:Y:S01]  /*0b60*/  LDS R5, [UR4] ;  /* 0x00000004ff057984 */ /* 0x000ea20008000800 */
[----:B------:R-:W3:Y:S01]  /*0b70*/  LDCU UR5, c[0x0][0x370] ;  /* 0x00006e00ff0577ac */ /* 0x000ee20008000800 */
[----:B------:R-:W4:Y:S08]  /*0b80*/  LDC R9, c[0x0][0x394] ;  /* 0x0000e500ff097b82 */ /* 0x000f300000000800 */
[----:B------:R-:W4:Y:S08]  /*0b90*/  LDC R0, c[0x0][0x374] ;  /* 0x0000dd00ff007b82 */ /* 0x000f300000000800 */
[----:B-1----:R-:W1:Y:S01]  /*0ba0*/  LDC.64 R2, c[0x0][0x3a0] ;  /* 0x0000e800ff027b82 */ /* 0x002e620000000a00 */
[----:B----4-:R-:W-:-:S04]  /*0bb0*/  IMAD R0, R0, R9, UR8 ;  /* 0x0000000800007e24 */ /* 0x010fc8000f8e0209 */
[----:B---3--:R-:W-:-:S04]  /*0bc0*/  IMAD R7, R0, UR5, R7 ;  /* 0x0000000500077c24 */ /* 0x008fc8000f8e0207 */
[----:B-1----:R-:W-:-:S05]  /*0bd0*/  IMAD.WIDE R2, R7, 0x4, R2 ;  /* 0x0000000407027825 */ /* 0x002fca00078e0202 */
[----:B--2---:R-:W-:Y:S01]  /*0be0*/  STG.E desc[UR6][R2.64], R5 ;  /* 0x0000000502007986 */ /* 0x004fe2000c101906 */
[----:B------:R-:W-:Y:S05]  /*0bf0*/  EXIT ;  /* 0x000000000000794d */ /* 0x000fea0003800000 */
.L_x_12:
        /* <DEDUP_REMOVED lines=16> */
.L_x_14:


//--------------------- .nv.shared._Z17reduce_infectionsPiPKiiii --------------------------
	.section	.nv.shared._Z17reduce_infectionsPiPKiiii,"aw",@nobits
	.sectionflags	@""
	.align	4
.nv.shared._Z17reduce_infectionsPiPKiiii:
	.zero		5120


//--------------------- .nv.shared.reserved.0     --------------------------
	.section	.nv.shared.reserved.0,"aw",@nobits
	.weak		__nv_reservedSMEM_offset_0_alias
	.size		__nv_reservedSMEM_offset_0_alias, 0, 64
	.other		__nv_reservedSMEM_offset_0_alias,@"STO_CUDA_RESERVED_SHARED STV_DEFAULT"
__nv_reservedSMEM_offset_0_alias:
	.zero		0
	.zero		64


//--------------------- .nv.shared._Z14make_iterationPKiS0_iiPiS1_ --------------------------
	.section	.nv.shared._Z14make_iterationPKiS0_iiPiS1_,"aw",@nobits
	.sectionflags	@""
	.align	4
.nv.shared._Z14make_iterationPKiS0_iiPiS1_:
	.zero		5120


//--------------------- .nv.constant0._Z17reduce_infectionsPiPKiiii --------------------------
	.section	.nv.constant0._Z17reduce_infectionsPiPKiiii,"a",@progbits
	.sectionflags	@""
	.align	4
.nv.constant0._Z17reduce_infectionsPiPKiiii:
	.zero		924


//--------------------- .nv.constant0._Z14make_iterationPKiS0_iiPiS1_ --------------------------
	.section	.nv.constant0._Z14make_iterationPKiS0_iiPiS1_,"a",@progbits
	.sectionflags	@""
	.align	4
.nv.constant0._Z14make_iterationPKiS0_iiPiS1_:
	.zero		936


//--------------------- SYMBOLS --------------------------

	.type		.nv.reservedSmem.offset0,@object
	.size		.nv.reservedSmem.offset0,0x4
	.type		.nv.reservedSmem.cap,@object
	.size		.nv.reservedSmem.cap,0x4
